// auto-generated by cutlass_sweep.gemm — config: {"arch": "sm_90", "cluster_m": 1, "cluster_n": 1, "dtype": "int8", "stages": 4, "tile_k": 32, "tile_m": 256, "tile_n": 128}
#include "cutlass/cutlass.h"
#include "cutlass/gemm/collective/collective_builder.hpp"
#include "cutlass/gemm/device/gemm_universal_adapter.h"
#include "cutlass/gemm/kernel/gemm_universal.hpp"
#include "cutlass/epilogue/collective/collective_builder.hpp"

using ElemA = int8_t;
using ElemB = int8_t;
using ElemCD = int8_t;
using Acc  = int32_t;
using TileShape    = cute::Shape<cute::_256, cute::_128, cute::_32>;
using ClusterShape = cute::Shape<cute::_1, cute::_1, cute::_1>;

using CollectiveEpilogue = typename cutlass::epilogue::collective::CollectiveBuilder<
    cutlass::arch::Sm90, cutlass::arch::OpClassTensorOp,
    TileShape, ClusterShape,
    cutlass::epilogue::collective::EpilogueTileAuto,
    Acc, Acc,
    ElemCD, cutlass::layout::RowMajor, 128 / cutlass::sizeof_bits<ElemCD>::value,
    ElemCD, cutlass::layout::RowMajor, 128 / cutlass::sizeof_bits<ElemCD>::value,
    cutlass::epilogue::collective::EpilogueScheduleAuto
  >::CollectiveOp;

using CollectiveMainloop = typename cutlass::gemm::collective::CollectiveBuilder<
    cutlass::arch::Sm90, cutlass::arch::OpClassTensorOp,
    ElemA, cutlass::layout::RowMajor, 128 / cutlass::sizeof_bits<ElemA>::value,
    ElemB, cutlass::layout::ColumnMajor, 128 / cutlass::sizeof_bits<ElemB>::value,
    Acc,
    TileShape, ClusterShape,
    cutlass::gemm::collective::StageCount<4>,
    cutlass::gemm::collective::KernelScheduleAuto
  >::CollectiveOp;

using GemmKernel = cutlass::gemm::kernel::GemmUniversal<
    cute::Shape<int,int,int,int>,
    CollectiveMainloop,
    CollectiveEpilogue
>;
using Gemm = cutlass::gemm::device::GemmUniversalAdapter<GemmKernel>;

// Force the device kernel symbol into the cubin without needing a host main.
auto* _anchor = &cutlass::device_kernel<GemmKernel>;


// ===== COMPILED SASS (sm_90a) =====

	.target	sm_90a

	.elftype	@"ET_EXEC"


//--------------------- .note.nv.tkinfo           --------------------------
	.section	.note.nv.tkinfo,"",@"SHT_NOTE"
	.sectionflags	@"SHF_NOTE_NV_TKINFO"
	.tkinfo
        /*0018*/ 	.word	0x00000002
        /*0030*/ 	.string	""
        /*0030*/ 	.string	"ptxas"
        /*0030*/ 	.string	"Cuda compilation tools, release 13.0, V13.0.88"
        /*0030*/ 	.string	"Build cuda_13.0.r13.0/compiler.36424714_0"
        /*0030*/ 	.string	"-arch sm_90a -m 64 "



//--------------------- .note.nv.cuinfo           --------------------------
	.section	.note.nv.cuinfo,"",@"SHT_NOTE"
	.sectionflags	@"SHF_NOTE_NV_CUINFO"
        /*0018*/ 	.short	0x0002
        /*001a*/ 	.short	0x005a
        /*001c*/ 	.short	0x0082
	.zero		2


//--------------------- .nv.info                  --------------------------
	.section	.nv.info,"",@"SHT_CUDA_INFO"
	.align	4


	//----- nvinfo : EIATTR_REGCOUNT
	.align		4
        /*0000*/ 	.byte	0x04, 0x2f
        /*0002*/ 	.short	(.L_15 - .L_14)
	.align		4
.L_14:
        /*0004*/ 	.word	index@(_ZN7cutlass13device_kernelINS_4gemm6kernel13GemmUniversalIN4cute5tupleIJiiiiEEENS1_10collective13CollectiveMmaINS1_34MainloopSm90TmaGmmaWarpSpecializedILi4ENS5_IJNS4_1CILi1EEESB_SB_EEENS1_35KernelTmaWarpSpecializedCooperativeEEENS5_IJNSA_ILi256EEENSA_ILi128EEENSA_ILi32EEEEEEaNS5_IJlSB_lEEEaSJ_NS4_8TiledMMAINS4_8MMA_AtomIJNS4_4SM904GMMA27MMA_64x128x32_S32S8S8_SS_TNEEEENS4_6LayoutINS5_IJNSA_ILi2EEESB_SB_EEENS5_IJSB_NSA_ILi0EEEST_EEEEENS5_IJNS4_10UnderscoreESW_SW_EEEEENS4_13SM90_TMA_LOADENS4_14ComposedLayoutINS4_7SwizzleILi1ELi4ELi3EEENS4_18smem_ptr_flag_bitsILi8EEENSQ_INS5_IJNSA_ILi8EEESH_EEENS5_IJSH_SB_EEEEEEEvNS4_8identityESZ_S19_vS1A_EENS_8epilogue10collective6detail29Sm90TmaWarpSpecializedAdapterINS1D_15DefaultEpilogueIaSJ_SJ_NS1C_6thread17LinearCombinationIaLi1EiiLNS1H_9ScaleType4KindE0ELNS_15FloatRoundStyleE2EaEENS1_15EpilogueDefaultEEEEEvvEEEEvNT_6ParamsE)
        /*0008*/ 	.word	0x000000a8


	//----- nvinfo : EIATTR_FRAME_SIZE
	.align		4
.L_15:
        /*000c*/ 	.byte	0x04, 0x11
        /*000e*/ 	.short	(.L_17 - .L_16)
	.align		4
.L_16:
        /*0010*/ 	.word	index@(_ZN7cutlass13device_kernelINS_4gemm6kernel13GemmUniversalIN4cute5tupleIJiiiiEEENS1_10collective13CollectiveMmaINS1_34MainloopSm90TmaGmmaWarpSpecializedILi4ENS5_IJNS4_1CILi1EEESB_SB_EEENS1_35KernelTmaWarpSpecializedCooperativeEEENS5_IJNSA_ILi256EEENSA_ILi128EEENSA_ILi32EEEEEEaNS5_IJlSB_lEEEaSJ_NS4_8TiledMMAINS4_8MMA_AtomIJNS4_4SM904GMMA27MMA_64x128x32_S32S8S8_SS_TNEEEENS4_6LayoutINS5_IJNSA_ILi2EEESB_SB_EEENS5_IJSB_NSA_ILi0EEEST_EEEEENS5_IJNS4_10UnderscoreESW_SW_EEEEENS4_13SM90_TMA_LOADENS4_14ComposedLayoutINS4_7SwizzleILi1ELi4ELi3EEENS4_18smem_ptr_flag_bitsILi8EEENSQ_INS5_IJNSA_ILi8EEESH_EEENS5_IJSH_SB_EEEEEEEvNS4_8identityESZ_S19_vS1A_EENS_8epilogue10collective6detail29Sm90TmaWarpSpecializedAdapterINS1D_15DefaultEpilogueIaSJ_SJ_NS1C_6thread17LinearCombinationIaLi1EiiLNS1H_9ScaleType4KindE0ELNS_15FloatRoundStyleE2EaEENS1_15EpilogueDefaultEEEEEvvEEEEvNT_6ParamsE)
        /*0014*/ 	.word	0x00000000


	//----- nvinfo : EIATTR_MIN_STACK_SIZE
	.align		4
.L_17:
        /*0018*/ 	.byte	0x04, 0x12
        /*001a*/ 	.short	(.L_19 - .L_18)
	.align		4
.L_18:
        /*001c*/ 	.word	index@(_ZN7cutlass13device_kernelINS_4gemm6kernel13GemmUniversalIN4cute5tupleIJiiiiEEENS1_10collective13CollectiveMmaINS1_34MainloopSm90TmaGmmaWarpSpecializedILi4ENS5_IJNS4_1CILi1EEESB_SB_EEENS1_35KernelTmaWarpSpecializedCooperativeEEENS5_IJNSA_ILi256EEENSA_ILi128EEENSA_ILi32EEEEEEaNS5_IJlSB_lEEEaSJ_NS4_8TiledMMAINS4_8MMA_AtomIJNS4_4SM904GMMA27MMA_64x128x32_S32S8S8_SS_TNEEEENS4_6LayoutINS5_IJNSA_ILi2EEESB_SB_EEENS5_IJSB_NSA_ILi0EEEST_EEEEENS5_IJNS4_10UnderscoreESW_SW_EEEEENS4_13SM90_TMA_LOADENS4_14ComposedLayoutINS4_7SwizzleILi1ELi4ELi3EEENS4_18smem_ptr_flag_bitsILi8EEENSQ_INS5_IJNSA_ILi8EEESH_EEENS5_IJSH_SB_EEEEEEEvNS4_8identityESZ_S19_vS1A_EENS_8epilogue10collective6detail29Sm90TmaWarpSpecializedAdapterINS1D_15DefaultEpilogueIaSJ_SJ_NS1C_6thread17LinearCombinationIaLi1EiiLNS1H_9ScaleType4KindE0ELNS_15FloatRoundStyleE2EaEENS1_15EpilogueDefaultEEEEEvvEEEEvNT_6ParamsE)
        /*0020*/ 	.word	0x00000000
.L_19:


//--------------------- .nv.compat                --------------------------
	.section	.nv.compat,"",@"SHT_CUDA_COMPAT_INFO"
	.align	4
        /*0000*/ 	.byte	0x02, 0x09, 0x01, 0x00, 0x02, 0x02, 0x04, 0x00, 0x02, 0x05, 0x05, 0x00, 0x03, 0x07, 0x01, 0x01
        /*0010*/ 	.byte	0x02, 0x03, 0x01, 0x00, 0x02, 0x06, 0x01, 0x00, 0x04, 0x0b, 0x08, 0x00, 0x00, 0x00, 0x00, 0x00
        /*0020*/ 	.byte	0x00, 0x00, 0x00, 0x00


//--------------------- .nv.info._ZN7cutlass13device_kernelINS_4gemm6kernel13GemmUniversalIN4cute5tupleIJiiiiEEENS1_10collective13CollectiveMmaINS1_34MainloopSm90TmaGmmaWarpSpecializedILi4ENS5_IJNS4_1CILi1EEESB_SB_EEENS1_35KernelTmaWarpSpecializedCooperativeEEENS5_IJNSA_ILi256EEENSA_ILi128EEENSA_ILi32EEEEEEaNS5_IJlSB_lEEEaSJ_NS4_8TiledMMAINS4_8MMA_AtomIJNS4_4SM904GMMA27MMA_64x128x32_S32S8S8_SS_TNEEEENS4_6LayoutINS5_IJNSA_ILi2EEESB_SB_EEENS5_IJSB_NSA_ILi0EEEST_EEEEENS5_IJNS4_10UnderscoreESW_SW_EEEEENS4_13SM90_TMA_LOADENS4_14ComposedLayoutINS4_7SwizzleILi1ELi4ELi3EEENS4_18smem_ptr_flag_bitsILi8EEENSQ_INS5_IJNSA_ILi8EEESH_EEENS5_IJSH_SB_EEEEEEEvNS4_8identityESZ_S19_vS1A_EENS_8epilogue10collective6detail29Sm90TmaWarpSpecializedAdapterINS1D_15DefaultEpilogueIaSJ_SJ_NS1C_6thread17LinearCombinationIaLi1EiiLNS1H_9ScaleType4KindE0ELNS_15FloatRoundStyleE2EaEENS1_15EpilogueDefaultEEEEEvvEEEEvNT_6ParamsE --------------------------
	.section	.nv.info._ZN7cutlass13device_kernelINS_4gemm6kernel13GemmUniversalIN4cute5tupleIJiiiiEEENS1_10collective13CollectiveMmaINS1_34MainloopSm90TmaGmmaWarpSpecializedILi4ENS5_IJNS4_1CILi1EEESB_SB_EEENS1_35KernelTmaWarpSpecializedCooperativeEEENS5_IJNSA_ILi256EEENSA_ILi128EEENSA_ILi32EEEEEEaNS5_IJlSB_lEEEaSJ_NS4_8TiledMMAINS4_8MMA_AtomIJNS4_4SM904GMMA27MMA_64x128x32_S32S8S8_SS_TNEEEENS4_6LayoutINS5_IJNSA_ILi2EEESB_SB_EEENS5_IJSB_NSA_ILi0EEEST_EEEEENS5_IJNS4_10UnderscoreESW_SW_EEEEENS4_13SM90_TMA_LOADENS4_14ComposedLayoutINS4_7SwizzleILi1ELi4ELi3EEENS4_18smem_ptr_flag_bitsILi8EEENSQ_INS5_IJNSA_ILi8EEESH_EEENS5_IJSH_SB_EEEEEEEvNS4_8identityESZ_S19_vS1A_EENS_8epilogue10collective6detail29Sm90TmaWarpSpecializedAdapterINS1D_15DefaultEpilogueIaSJ_SJ_NS1C_6thread17LinearCombinationIaLi1EiiLNS1H_9ScaleType4KindE0ELNS_15FloatRoundStyleE2EaEENS1_15EpilogueDefaultEEEEEvvEEEEvNT_6ParamsE,"",@"SHT_CUDA_INFO"
	.sectionflags	@""
	.align	4


	//----- nvinfo : EIATTR_CUDA_API_VERSION
	.align		4
        /*0000*/ 	.byte	0x04, 0x37
        /*0002*/ 	.short	(.L_21 - .L_20)
.L_20:
        /*0004*/ 	.word	0x00000082


	//----- nvinfo : EIATTR_KPARAM_INFO
	.align		4
.L_21:
        /*0008*/ 	.byte	0x04, 0x17
        /*000a*/ 	.short	(.L_23 - .L_22)
.L_22:
        /*000c*/ 	.word	0x00000000
        /*0010*/ 	.short	0x0000
        /*0012*/ 	.short	0x0070
        /*0014*/ 	.byte	0x00, 0xf0, 0x01, 0x10


	//----- nvinfo : EIATTR_SPARSE_MMA_MASK
	.align		4
.L_23:
        /*0018*/ 	.byte	0x03, 0x50
        /*001a*/ 	.short	0x0000


	//----- nvinfo : EIATTR_MAXREG_COUNT
	.align		4
        /*001c*/ 	.byte	0x03, 0x1b
        /*001e*/ 	.short	0x00a8


	//----- nvinfo : EIATTR_NUM_BARRIERS
	.align		4
        /*0020*/ 	.byte	0x02, 0x4c
        /*0022*/ 	.byte	0x01
	.zero		1


	//----- nvinfo : EIATTR_EXTERNS
	.align		4
        /*0024*/ 	.byte	0x04, 0x0f
        /*0026*/ 	.short	(.L_25 - .L_24)


	//   ....[0]....
	.align		4
.L_24:
        /*0028*/ 	.word	index@(__assertfail)


	//----- nvinfo : EIATTR_MERCURY_ISA_VERSION
	.align		4
.L_25:
        /*002c*/ 	.byte	0x03, 0x5f
        /*002e*/ 	.short	0x0101


	//----- nvinfo : EIATTR_INT_WARP_WIDE_INSTR_OFFSETS
	.align		4
        /*0030*/ 	.byte	0x04, 0x31
        /*0032*/ 	.short	(.L_27 - .L_26)


	//   ....[0]....
.L_26:
        /*0034*/ 	.word	0x000003b0


	//   ....[1]....
        /*0038*/ 	.word	0x000003e0


	//   ....[2]....
        /*003c*/ 	.word	0x000004c0


	//----- nvinfo : EIATTR_COOP_GROUP_MASK_REGIDS
	.align		4
.L_27:
        /*0040*/ 	.byte	0x04, 0x29
        /*0042*/ 	.short	(.L_29 - .L_28)


	//   ....[0]....
.L_28:
        /*0044*/ 	.word	0xffffffff


	//   ....[1]....
        /*0048*/ 	.word	0xffffffff


	//   ....[2]....
        /*004c*/ 	.word	0xffffffff


	//   ....[3]....
        /*0050*/ 	.word	0xffffffff


	//   ....[4]....
        /*0054*/ 	.word	0xffffffff


	//----- nvinfo : EIATTR_COOP_GROUP_INSTR_OFFSETS
	.align		4
.L_29:
        /*0058*/ 	.byte	0x04, 0x28
        /*005a*/ 	.short	(.L_31 - .L_30)


	//   ....[0]....
.L_30:
        /*005c*/ 	.word	0x00000060


	//   ....[1]....
        /*0060*/ 	.word	0x00000070


	//   ....[2]....
        /*0064*/ 	.word	0x00000130


	//   ....[3]....
        /*0068*/ 	.word	0x000002c0


	//   ....[4]....
        /*006c*/ 	.word	0x00000f70


	//----- nvinfo : EIATTR_REG_RECONFIG
	.align		4
.L_31:
        /*0070*/ 	.byte	0x01, 0x54
	.zero		2


	//----- nvinfo : EIATTR_SYSCALL_OFFSETS
	.align		4
        /*0074*/ 	.byte	0x04, 0x46
        /*0076*/ 	.short	(.L_33 - .L_32)


	//   ....[0]....
.L_32:
        /*0078*/ 	.word	0x00001140


	//----- nvinfo : EIATTR_MBARRIER_INSTR_OFFSETS
	.align		4
.L_33:
        /*007c*/ 	.byte	0x04, 0x39
        /*007e*/ 	.short	(.L_35 - .L_34)


	//   ....[0]....
.L_34:
        /*0080*/ 	.word	0x00000230
        /*0084*/ 	.word	0x000000ff
        /*0088*/ 	.word	0x00000000
        /*008c*/ 	.short	0x0100
        /*008e*/ 	.byte	0x08
	.zero		1


	//   ....[1]....
        /*0090*/ 	.word	0x00000240
        /*0094*/ 	.word	0x000000ff
        /*0098*/ 	.word	0x00000020
        /*009c*/ 	.short	0x0100
        /*009e*/ 	.byte	0x08
	.zero		1


	//   ....[2]....
        /*00a0*/ 	.word	0x00000250
        /*00a4*/ 	.word	0x000000ff
        /*00a8*/ 	.word	0x00000008
        /*00ac*/ 	.short	0x0100
        /*00ae*/ 	.byte	0x08
	.zero		1


	//   ....[3]....
        /*00b0*/ 	.word	0x00000260
        /*00b4*/ 	.word	0x000000ff
        /*00b8*/ 	.word	0x00000028
        /*00bc*/ 	.short	0x0100
        /*00be*/ 	.byte	0x08
	.zero		1


	//   ....[4]....
        /*00c0*/ 	.word	0x00000270
        /*00c4*/ 	.word	0x000000ff
        /*00c8*/ 	.word	0x00000010
        /*00cc*/ 	.short	0x0100
        /*00ce*/ 	.byte	0x08
	.zero		1


	//   ....[5]....
        /*00d0*/ 	.word	0x00000280
        /*00d4*/ 	.word	0x000000ff
        /*00d8*/ 	.word	0x00000030
        /*00dc*/ 	.short	0x0100
        /*00de*/ 	.byte	0x08
	.zero		1


	//   ....[6]....
        /*00e0*/ 	.word	0x00000290
        /*00e4*/ 	.word	0x000000ff
        /*00e8*/ 	.word	0x00000018
        /*00ec*/ 	.short	0x0100
        /*00ee*/ 	.byte	0x08
	.zero		1


	//   ....[7]....
        /*00f0*/ 	.word	0x000002a0
        /*00f4*/ 	.word	0x000000ff
        /*00f8*/ 	.word	0x00000038
        /*00fc*/ 	.short	0x0100
        /*00fe*/ 	.byte	0x08
	.zero		1


	//   ....[8]....
        /*0100*/ 	.word	0x00000530
        /*0104*/ 	.word	0x000000ff
        /*0108*/ 	.word	0x00000050
        /*010c*/ 	.short	0x0100
        /*010e*/ 	.byte	0x06
	.zero		1


	//   ....[9]....
        /*0110*/ 	.word	0x00000590
        /*0114*/ 	.word	0x000000ff
        /*0118*/ 	.word	0x00000058
        /*011c*/ 	.short	0x0100
        /*011e*/ 	.byte	0x06
	.zero		1


	//   ....[10]....
        /*0120*/ 	.word	0x00001210
        /*0124*/ 	.word	0x00000003
        /*0128*/ 	.word	0x00000000
        /*012c*/ 	.short	0x010a
        /*012e*/ 	.byte	0x3f
	.zero		1


	//   ....[11]....
        /*0130*/ 	.word	0x00001250
        /*0134*/ 	.word	0x00000003
        /*0138*/ 	.word	0x00000000
        /*013c*/ 	.short	0x010a
        /*013e*/ 	.byte	0x3f
	.zero		1


	//   ....[12]....
        /*0140*/ 	.word	0x000014f0
        /*0144*/ 	.word	0x00000005
        /*0148*/ 	.word	0x00000000
        /*014c*/ 	.short	0x010a
        /*014e*/ 	.byte	0x3f
	.zero		1


	//   ....[13]....
        /*0150*/ 	.word	0x00001530
        /*0154*/ 	.word	0x00000005
        /*0158*/ 	.word	0x00000000
        /*015c*/ 	.short	0x010a
        /*015e*/ 	.byte	0x3f
	.zero		1


	//   ....[14]....
        /*0160*/ 	.word	0x00001670
        /*0164*/ 	.word	0x00000004
        /*0168*/ 	.word	0x00000000
        /*016c*/ 	.short	0x0101
        /*016e*/ 	.byte	0x3f
	.zero		1


	//   ....[15]....
        /*0170*/ 	.word	0x00001830
        /*0174*/ 	.word	0x00000000
        /*0178*/ 	.word	0x00000000
        /*017c*/ 	.short	0x0101
        /*017e*/ 	.byte	0x3f
	.zero		1


	//   ....[16]....
        /*0180*/ 	.word	0x00008f10
        /*0184*/ 	.word	0x0000000c
        /*0188*/ 	.word	0x00000020
        /*018c*/ 	.short	0x010a
        /*018e*/ 	.byte	0x3f
	.zero		1


	//   ....[17]....
        /*0190*/ 	.word	0x000092d0
        /*0194*/ 	.word	0x00000005
        /*0198*/ 	.word	0x00000058
        /*019c*/ 	.short	0x0101
        /*019e*/ 	.byte	0x3f
	.zero		1


	//   ....[18]....
        /*01a0*/ 	.word	0x000099d0
        /*01a4*/ 	.word	0x00000007
        /*01a8*/ 	.word	0x00000000
        /*01ac*/ 	.short	0x010a
        /*01ae*/ 	.byte	0x3f
	.zero		1


	//   ....[19]....
        /*01b0*/ 	.word	0x00009a50
        /*01b4*/ 	.word	0x00000006
        /*01b8*/ 	.word	0x00000000
        /*01bc*/ 	.short	0x010a
        /*01be*/ 	.byte	0x3f
	.zero		1


	//   ....[20]....
        /*01c0*/ 	.word	0x00009ae0
        /*01c4*/ 	.word	0x00000007
        /*01c8*/ 	.word	0x00000000
        /*01cc*/ 	.short	0x010a
        /*01ce*/ 	.byte	0x3f
	.zero		1


	//   ....[21]....
        /*01d0*/ 	.word	0x00009b70
        /*01d4*/ 	.word	0x00000005
        /*01d8*/ 	.word	0x00000000
        /*01dc*/ 	.short	0x010a
        /*01de*/ 	.byte	0x3f
	.zero		1


	//   ....[22]....
        /*01e0*/ 	.word	0x00009bd0
        /*01e4*/ 	.word	0x00000003
        /*01e8*/ 	.word	0x00000000
        /*01ec*/ 	.short	0x010a
        /*01ee*/ 	.byte	0x3f
	.zero		1


	//   ....[23]....
        /*01f0*/ 	.word	0x00009c20
        /*01f4*/ 	.word	0x00000005
        /*01f8*/ 	.word	0x00000000
        /*01fc*/ 	.short	0x010a
        /*01fe*/ 	.byte	0x3f
	.zero		1


	//   ....[24]....
        /*0200*/ 	.word	0x00009cf0
        /*0204*/ 	.word	0x0000000c
        /*0208*/ 	.word	0x00000020
        /*020c*/ 	.short	0x010a
        /*020e*/ 	.byte	0x3f
	.zero		1


	//   ....[25]....
        /*0210*/ 	.word	0x00009dc0
        /*0214*/ 	.word	0x00000007
        /*0218*/ 	.word	0x00000000
        /*021c*/ 	.short	0x010a
        /*021e*/ 	.byte	0x3f
	.zero		1


	//   ....[26]....
        /*0220*/ 	.word	0x00009e10
        /*0224*/ 	.word	0x00000006
        /*0228*/ 	.word	0x00000000
        /*022c*/ 	.short	0x010a
        /*022e*/ 	.byte	0x3f
	.zero		1


	//   ....[27]....
        /*0230*/ 	.word	0x00009e60
        /*0234*/ 	.word	0x00000007
        /*0238*/ 	.word	0x00000000
        /*023c*/ 	.short	0x010a
        /*023e*/ 	.byte	0x3f
	.zero		1


	//----- nvinfo : EIATTR_NUM_MBARRIERS
	.align		4
.L_35:
        /*0240*/ 	.byte	0x03, 0x38
        /*0242*/ 	.short	0x000a


	//----- nvinfo : EIATTR_EXIT_INSTR_OFFSETS
	.align		4
        /*0244*/ 	.byte	0x04, 0x1c
        /*0246*/ 	.short	(.L_37 - .L_36)


	//   ....[0]....
.L_36:
        /*0248*/ 	.word	0x000005e0


	//   ....[1]....
        /*024c*/ 	.word	0x00000eb0


	//   ....[2]....
        /*0250*/ 	.word	0x00008580


	//   ....[3]....
        /*0254*/ 	.word	0x00008bb0


	//   ....[4]....
        /*0258*/ 	.word	0x00009bc0


	//----- nvinfo : EIATTR_MAX_THREADS
	.align		4
.L_37:
        /*025c*/ 	.byte	0x04, 0x05
        /*025e*/ 	.short	(.L_39 - .L_38)
.L_38:
        /*0260*/ 	.word	0x00000180
        /*0264*/ 	.word	0x00000001
        /*0268*/ 	.word	0x00000001


	//----- nvinfo : EIATTR_CRS_STACK_SIZE
	.align		4
.L_39:
        /*026c*/ 	.byte	0x04, 0x1e
        /*026e*/ 	.short	(.L_41 - .L_40)
.L_40:
        /*0270*/ 	.word	0x00000000


	//----- nvinfo : EIATTR_CBANK_PARAM_SIZE
	.align		4
.L_41:
        /*0274*/ 	.byte	0x03, 0x19
        /*0276*/ 	.short	0x0470


	//----- nvinfo : EIATTR_PARAM_CBANK
	.align		4
        /*0278*/ 	.byte	0x04, 0x0a
        /*027a*/ 	.short	(.L_43 - .L_42)
	.align		4
.L_42:
        /*027c*/ 	.word	index@(.nv.constant0._ZN7cutlass13device_kernelINS_4gemm6kernel13GemmUniversalIN4cute5tupleIJiiiiEEENS1_10collective13CollectiveMmaINS1_34MainloopSm90TmaGmmaWarpSpecializedILi4ENS5_IJNS4_1CILi1EEESB_SB_EEENS1_35KernelTmaWarpSpecializedCooperativeEEENS5_IJNSA_ILi256EEENSA_ILi128EEENSA_ILi32EEEEEEaNS5_IJlSB_lEEEaSJ_NS4_8TiledMMAINS4_8MMA_AtomIJNS4_4SM904GMMA27MMA_64x128x32_S32S8S8_SS_TNEEEENS4_6LayoutINS5_IJNSA_ILi2EEESB_SB_EEENS5_IJSB_NSA_ILi0EEEST_EEEEENS5_IJNS4_10UnderscoreESW_SW_EEEEENS4_13SM90_TMA_LOADENS4_14ComposedLayoutINS4_7SwizzleILi1ELi4ELi3EEENS4_18smem_ptr_flag_bitsILi8EEENSQ_INS5_IJNSA_ILi8EEESH_EEENS5_IJSH_SB_EEEEEEEvNS4_8identityESZ_S19_vS1A_EENS_8epilogue10collective6detail29Sm90TmaWarpSpecializedAdapterINS1D_15DefaultEpilogueIaSJ_SJ_NS1C_6thread17LinearCombinationIaLi1EiiLNS1H_9ScaleType4KindE0ELNS_15FloatRoundStyleE2EaEENS1_15EpilogueDefaultEEEEEvvEEEEvNT_6ParamsE)
        /*0280*/ 	.short	0x0210
        /*0282*/ 	.short	0x0470


	//----- nvinfo : EIATTR_SW_WAR
	.align		4
.L_43:
        /*0284*/ 	.byte	0x04, 0x36
        /*0286*/ 	.short	(.L_45 - .L_44)
.L_44:
        /*0288*/ 	.word	0x00000008
.L_45:


//--------------------- .nv.callgraph             --------------------------
	.section	.nv.callgraph,"",@"SHT_CUDA_CALLGRAPH"
	.align	4
	.sectionentsize	8
	.align		4
        /*0000*/ 	.word	0x00000000
	.align		4
        /*0004*/ 	.word	0xffffffff
	.align		4
        /*0008*/ 	.word	index@(_ZN7cutlass13device_kernelINS_4gemm6kernel13GemmUniversalIN4cute5tupleIJiiiiEEENS1_10collective13CollectiveMmaINS1_34MainloopSm90TmaGmmaWarpSpecializedILi4ENS5_IJNS4_1CILi1EEESB_SB_EEENS1_35KernelTmaWarpSpecializedCooperativeEEENS5_IJNSA_ILi256EEENSA_ILi128EEENSA_ILi32EEEEEEaNS5_IJlSB_lEEEaSJ_NS4_8TiledMMAINS4_8MMA_AtomIJNS4_4SM904GMMA27MMA_64x128x32_S32S8S8_SS_TNEEEENS4_6LayoutINS5_IJNSA_ILi2EEESB_SB_EEENS5_IJSB_NSA_ILi0EEEST_EEEEENS5_IJNS4_10UnderscoreESW_SW_EEEEENS4_13SM90_TMA_LOADENS4_14ComposedLayoutINS4_7SwizzleILi1ELi4ELi3EEENS4_18smem_ptr_flag_bitsILi8EEENSQ_INS5_IJNSA_ILi8EEESH_EEENS5_IJSH_SB_EEEEEEEvNS4_8identityESZ_S19_vS1A_EENS_8epilogue10collective6detail29Sm90TmaWarpSpecializedAdapterINS1D_15DefaultEpilogueIaSJ_SJ_NS1C_6thread17LinearCombinationIaLi1EiiLNS1H_9ScaleType4KindE0ELNS_15FloatRoundStyleE2EaEENS1_15EpilogueDefaultEEEEEvvEEEEvNT_6ParamsE)
	.align		4
        /*000c*/ 	.word	index@(__assertfail)
	.align		4
        /*0010*/ 	.word	0x00000000
	.align		4
        /*0014*/ 	.word	0xfffffffe
	.align		4
        /*0018*/ 	.word	0x00000000
	.align		4
        /*001c*/ 	.word	0xfffffffd
	.align		4
        /*0020*/ 	.word	0x00000000
	.align		4
        /*0024*/ 	.word	0xfffffffc


//--------------------- .nv.constant4             --------------------------
	.section	.nv.constant4,"a",@progbits
	.align	8
	.align		8
.nv.constant4:
        /*0000*/ 	.dword	__assertfail
	.align		8
        /*0008*/ 	.dword	__unnamed_1
	.align		8
        /*0010*/ 	.dword	_ZN39_INTERNAL_1d7a5d9d_4_k_cu_45470813_64364cuda3std3__45__cpo5beginE
	.align		8
        /*0018*/ 	.dword	_ZN39_INTERNAL_1d7a5d9d_4_k_cu_45470813_64364cuda3std3__45__cpo3endE
	.align		8
        /*0020*/ 	.dword	_ZN39_INTERNAL_1d7a5d9d_4_k_cu_45470813_64364cuda3std3__45__cpo6cbeginE
	.align		8
        /*0028*/ 	.dword	_ZN39_INTERNAL_1d7a5d9d_4_k_cu_45470813_64364cuda3std3__45__cpo4cendE
	.align		8
        /*0030*/ 	.dword	_ZN39_INTERNAL_1d7a5d9d_4_k_cu_45470813_64364cuda3std3__441_GLOBAL__N__1d7a5d9d_4_k_cu_45470813_64366ignoreE
	.align		8
        /*0038*/ 	.dword	_ZN39_INTERNAL_1d7a5d9d_4_k_cu_45470813_64364cuda3std3__419piecewise_constructE
	.align		8
        /*0040*/ 	.dword	_ZN39_INTERNAL_1d7a5d9d_4_k_cu_45470813_64364cuda3std3__48in_placeE
	.align		8
        /*0048*/ 	.dword	_ZN39_INTERNAL_1d7a5d9d_4_k_cu_45470813_64364cuda3std6ranges3__45__cpo4swapE
	.align		8
        /*0050*/ 	.dword	_ZN39_INTERNAL_1d7a5d9d_4_k_cu_45470813_64364cuda3std6ranges3__45__cpo9iter_moveE
	.align		8
        /*0058*/ 	.dword	_ZN39_INTERNAL_1d7a5d9d_4_k_cu_45470813_64364cute7productE
	.align		8
        /*0060*/ 	.dword	_ZN39_INTERNAL_1d7a5d9d_4_k_cu_45470813_64364cute1_E
	.align		8
        /*0068*/ 	.dword	$str$22
	.align		8
        /*0070*/ 	.dword	$str$23


//--------------------- .text._ZN7cutlass13device_kernelINS_4gemm6kernel13GemmUniversalIN4cute5tupleIJiiiiEEENS1_10collective13CollectiveMmaINS1_34MainloopSm90TmaGmmaWarpSpecializedILi4ENS5_IJNS4_1CILi1EEESB_SB_EEENS1_35KernelTmaWarpSpecializedCooperativeEEENS5_IJNSA_ILi256EEENSA_ILi128EEENSA_ILi32EEEEEEaNS5_IJlSB_lEEEaSJ_NS4_8TiledMMAINS4_8MMA_AtomIJNS4_4SM904GMMA27MMA_64x128x32_S32S8S8_SS_TNEEEENS4_6LayoutINS5_IJNSA_ILi2EEESB_SB_EEENS5_IJSB_NSA_ILi0EEEST_EEEEENS5_IJNS4_10UnderscoreESW_SW_EEEEENS4_13SM90_TMA_LOADENS4_14ComposedLayoutINS4_7SwizzleILi1ELi4ELi3EEENS4_18smem_ptr_flag_bitsILi8EEENSQ_INS5_IJNSA_ILi8EEESH_EEENS5_IJSH_SB_EEEEEEEvNS4_8identityESZ_S19_vS1A_EENS_8epilogue10collective6detail29Sm90TmaWarpSpecializedAdapterINS1D_15DefaultEpilogueIaSJ_SJ_NS1C_6thread17LinearCombinationIaLi1EiiLNS1H_9ScaleType4KindE0ELNS_15FloatRoundStyleE2EaEENS1_15EpilogueDefaultEEEEEvvEEEEvNT_6ParamsE --------------------------
	.section	.text._ZN7cutlass13device_kernelINS_4gemm6kernel13GemmUniversalIN4cute5tupleIJiiiiEEENS1_10collective13CollectiveMmaINS1_34MainloopSm90TmaGmmaWarpSpecializedILi4ENS5_IJNS4_1CILi1EEESB_SB_EEENS1_35KernelTmaWarpSpecializedCooperativeEEENS5_IJNSA_ILi256EEENSA_ILi128EEENSA_ILi32EEEEEEaNS5_IJlSB_lEEEaSJ_NS4_8TiledMMAINS4_8MMA_AtomIJNS4_4SM904GMMA27MMA_64x128x32_S32S8S8_SS_TNEEEENS4_6LayoutINS5_IJNSA_ILi2EEESB_SB_EEENS5_IJSB_NSA_ILi0EEEST_EEEEENS5_IJNS4_10UnderscoreESW_SW_EEEEENS4_13SM90_TMA_LOADENS4_14ComposedLayoutINS4_7SwizzleILi1ELi4ELi3EEENS4_18smem_ptr_flag_bitsILi8EEENSQ_INS5_IJNSA_ILi8EEESH_EEENS5_IJSH_SB_EEEEEEEvNS4_8identityESZ_S19_vS1A_EENS_8epilogue10collective6detail29Sm90TmaWarpSpecializedAdapterINS1D_15DefaultEpilogueIaSJ_SJ_NS1C_6thread17LinearCombinationIaLi1EiiLNS1H_9ScaleType4KindE0ELNS_15FloatRoundStyleE2EaEENS1_15EpilogueDefaultEEEEEvvEEEEvNT_6ParamsE,"ax",@progbits
	.align	128
.text._ZN7cutlass13device_kernelINS_4gemm6kernel13GemmUniversalIN4cute5tupleIJiiiiEEENS1_10collective13CollectiveMmaINS1_34MainloopSm90TmaGmmaWarpSpecializedILi4ENS5_IJNS4_1CILi1EEESB_SB_EEENS1_35KernelTmaWarpSpecializedCooperativeEEENS5_IJNSA_ILi256EEENSA_ILi128EEENSA_ILi32EEEEEEaNS5_IJlSB_lEEEaSJ_NS4_8TiledMMAINS4_8MMA_AtomIJNS4_4SM904GMMA27MMA_64x128x32_S32S8S8_SS_TNEEEENS4_6LayoutINS5_IJNSA_ILi2EEESB_SB_EEENS5_IJSB_NSA_ILi0EEEST_EEEEENS5_IJNS4_10UnderscoreESW_SW_EEEEENS4_13SM90_TMA_LOADENS4_14ComposedLayoutINS4_7SwizzleILi1ELi4ELi3EEENS4_18smem_ptr_flag_bitsILi8EEENSQ_INS5_IJNSA_ILi8EEESH_EEENS5_IJSH_SB_EEEEEEEvNS4_8identityESZ_S19_vS1A_EENS_8epilogue10collective6detail29Sm90TmaWarpSpecializedAdapterINS1D_15DefaultEpilogueIaSJ_SJ_NS1C_6thread17LinearCombinationIaLi1EiiLNS1H_9ScaleType4KindE0ELNS_15FloatRoundStyleE2EaEENS1_15EpilogueDefaultEEEEEvvEEEEvNT_6ParamsE:
        .type           _ZN7cutlass13device_kernelINS_4gemm6kernel13GemmUniversalIN4cute5tupleIJiiiiEEENS1_10collective13CollectiveMmaINS1_34MainloopSm90TmaGmmaWarpSpecializedILi4ENS5_IJNS4_1CILi1EEESB_SB_EEENS1_35KernelTmaWarpSpecializedCooperativeEEENS5_IJNSA_ILi256EEENSA_ILi128EEENSA_ILi32EEEEEEaNS5_IJlSB_lEEEaSJ_NS4_8TiledMMAINS4_8MMA_AtomIJNS4_4SM904GMMA27MMA_64x128x32_S32S8S8_SS_TNEEEENS4_6LayoutINS5_IJNSA_ILi2EEESB_SB_EEENS5_IJSB_NSA_ILi0EEEST_EEEEENS5_IJNS4_10UnderscoreESW_SW_EEEEENS4_13SM90_TMA_LOADENS4_14ComposedLayoutINS4_7SwizzleILi1ELi4ELi3EEENS4_18smem_ptr_flag_bitsILi8EEENSQ_INS5_IJNSA_ILi8EEESH_EEENS5_IJSH_SB_EEEEEEEvNS4_8identityESZ_S19_vS1A_EENS_8epilogue10collective6detail29Sm90TmaWarpSpecializedAdapterINS1D_15DefaultEpilogueIaSJ_SJ_NS1C_6thread17LinearCombinationIaLi1EiiLNS1H_9ScaleType4KindE0ELNS_15FloatRoundStyleE2EaEENS1_15EpilogueDefaultEEEEEvvEEEEvNT_6ParamsE,@function
        .size           _ZN7cutlass13device_kernelINS_4gemm6kernel13GemmUniversalIN4cute5tupleIJiiiiEEENS1_10collective13CollectiveMmaINS1_34MainloopSm90TmaGmmaWarpSpecializedILi4ENS5_IJNS4_1CILi1EEESB_SB_EEENS1_35KernelTmaWarpSpecializedCooperativeEEENS5_IJNSA_ILi256EEENSA_ILi128EEENSA_ILi32EEEEEEaNS5_IJlSB_lEEEaSJ_NS4_8TiledMMAINS4_8MMA_AtomIJNS4_4SM904GMMA27MMA_64x128x32_S32S8S8_SS_TNEEEENS4_6LayoutINS5_IJNSA_ILi2EEESB_SB_EEENS5_IJSB_NSA_ILi0EEEST_EEEEENS5_IJNS4_10UnderscoreESW_SW_EEEEENS4_13SM90_TMA_LOADENS4_14ComposedLayoutINS4_7SwizzleILi1ELi4ELi3EEENS4_18smem_ptr_flag_bitsILi8EEENSQ_INS5_IJNSA_ILi8EEESH_EEENS5_IJSH_SB_EEEEEEEvNS4_8identityESZ_S19_vS1A_EENS_8epilogue10collective6detail29Sm90TmaWarpSpecializedAdapterINS1D_15DefaultEpilogueIaSJ_SJ_NS1C_6thread17LinearCombinationIaLi1EiiLNS1H_9ScaleType4KindE0ELNS_15FloatRoundStyleE2EaEENS1_15EpilogueDefaultEEEEEvvEEEEvNT_6ParamsE,(.L_x_326 - _ZN7cutlass13device_kernelINS_4gemm6kernel13GemmUniversalIN4cute5tupleIJiiiiEEENS1_10collective13CollectiveMmaINS1_34MainloopSm90TmaGmmaWarpSpecializedILi4ENS5_IJNS4_1CILi1EEESB_SB_EEENS1_35KernelTmaWarpSpecializedCooperativeEEENS5_IJNSA_ILi256EEENSA_ILi128EEENSA_ILi32EEEEEEaNS5_IJlSB_lEEEaSJ_NS4_8TiledMMAINS4_8MMA_AtomIJNS4_4SM904GMMA27MMA_64x128x32_S32S8S8_SS_TNEEEENS4_6LayoutINS5_IJNSA_ILi2EEESB_SB_EEENS5_IJSB_NSA_ILi0EEEST_EEEEENS5_IJNS4_10UnderscoreESW_SW_EEEEENS4_13SM90_TMA_LOADENS4_14ComposedLayoutINS4_7SwizzleILi1ELi4ELi3EEENS4_18smem_ptr_flag_bitsILi8EEENSQ_INS5_IJNSA_ILi8EEESH_EEENS5_IJSH_SB_EEEEEEEvNS4_8identityESZ_S19_vS1A_EENS_8epilogue10collective6detail29Sm90TmaWarpSpecializedAdapterINS1D_15DefaultEpilogueIaSJ_SJ_NS1C_6thread17LinearCombinationIaLi1EiiLNS1H_9ScaleType4KindE0ELNS_15FloatRoundStyleE2EaEENS1_15EpilogueDefaultEEEEEvvEEEEvNT_6ParamsE)
        .other          _ZN7cutlass13device_kernelINS_4gemm6kernel13GemmUniversalIN4cute5tupleIJiiiiEEENS1_10collective13CollectiveMmaINS1_34MainloopSm90TmaGmmaWarpSpecializedILi4ENS5_IJNS4_1CILi1EEESB_SB_EEENS1_35KernelTmaWarpSpecializedCooperativeEEENS5_IJNSA_ILi256EEENSA_ILi128EEENSA_ILi32EEEEEEaNS5_IJlSB_lEEEaSJ_NS4_8TiledMMAINS4_8MMA_AtomIJNS4_4SM904GMMA27MMA_64x128x32_S32S8S8_SS_TNEEEENS4_6LayoutINS5_IJNSA_ILi2EEESB_SB_EEENS5_IJSB_NSA_ILi0EEEST_EEEEENS5_IJNS4_10UnderscoreESW_SW_EEEEENS4_13SM90_TMA_LOADENS4_14ComposedLayoutINS4_7SwizzleILi1ELi4ELi3EEENS4_18smem_ptr_flag_bitsILi8EEENSQ_INS5_IJNSA_ILi8EEESH_EEENS5_IJSH_SB_EEEEEEEvNS4_8identityESZ_S19_vS1A_EENS_8epilogue10collective6detail29Sm90TmaWarpSpecializedAdapterINS1D_15DefaultEpilogueIaSJ_SJ_NS1C_6thread17LinearCombinationIaLi1EiiLNS1H_9ScaleType4KindE0ELNS_15FloatRoundStyleE2EaEENS1_15EpilogueDefaultEEEEEvvEEEEvNT_6ParamsE,@"STO_CUDA_ENTRY STV_DEFAULT"
_ZN7cutlass13device_kernelINS_4gemm6kernel13GemmUniversalIN4cute5tupleIJiiiiEEENS1_10collective13CollectiveMmaINS1_34MainloopSm90TmaGmmaWarpSpecializedILi4ENS5_IJNS4_1CILi1EEESB_SB_EEENS1_35KernelTmaWarpSpecializedCooperativeEEENS5_IJNSA_ILi256EEENSA_ILi128EEENSA_ILi32EEEEEEaNS5_IJlSB_lEEEaSJ_NS4_8TiledMMAINS4_8MMA_AtomIJNS4_4SM904GMMA27MMA_64x128x32_S32S8S8_SS_TNEEEENS4_6LayoutINS5_IJNSA_ILi2EEESB_SB_EEENS5_IJSB_NSA_ILi0EEEST_EEEEENS5_IJNS4_10UnderscoreESW_SW_EEEEENS4_13SM90_TMA_LOADENS4_14ComposedLayoutINS4_7SwizzleILi1ELi4ELi3EEENS4_18smem_ptr_flag_bitsILi8EEENSQ_INS5_IJNSA_ILi8EEESH_EEENS5_IJSH_SB_EEEEEEEvNS4_8identityESZ_S19_vS1A_EENS_8epilogue10collective6detail29Sm90TmaWarpSpecializedAdapterINS1D_15DefaultEpilogueIaSJ_SJ_NS1C_6thread17LinearCombinationIaLi1EiiLNS1H_9ScaleType4KindE0ELNS_15FloatRoundStyleE2EaEENS1_15EpilogueDefaultEEEEEvvEEEEvNT_6ParamsE:
[----:B------:R-:W0:Y:S01]  /*0000*/  LDC R1, c[0x0][0x28] ;  /* 0x00000a00ff017b82 */ /* 0x000e220000000800 */
[----:B------:R-:W1:Y:S01]  /*0010*/  S2R R18, SR_TID.X ;  /* 0x0000000000127919 */ /* 0x000e620000002100 */
[----:B------:R-:W-:Y:S01]  /*0020*/  ELECT P0, URZ, PT ;  /* 0x00000000003f782f */ /* 0x000fe20003800000 */
[----:B------:R-:W-:Y:S01]  /*0030*/  BSSY B0, `(.L_x_0) ;  /* 0x000000f000007945 */ /* 0x000fe20003800000 */
[--C-:B-1----:R-:W-:Y:S02]  /*0040*/  SHF.R.U32.HI R0, RZ, 0x5, R18.reuse ;  /* 0x00000005ff007819 */ /* 0x102fe40000011612 */
[----:B------:R-:W-:-:S03]  /*0050*/  SHF.R.U32.HI R2, RZ, 0x7, R18 ;  /* 0x00000007ff027819 */ /* 0x000fc60000011612 */
[----:B------:R-:W1:Y:S04]  /*0060*/  SHFL.IDX PT, R5, R0, RZ, 0x1f ;  /* 0x00001fff00057589 */ /* 0x000e6800000e0000 */
[----:B------:R2:W3:Y:S01]  /*0070*/  SHFL.IDX PT, R8, R2, RZ, 0x1f ;  /* 0x00001fff02087589 */ /* 0x0004e200000e0000 */
[----:B-1----:R-:W-:-:S13]  /*0080*/  ISETP.NE.OR P0, PT, R5, RZ, !P0 ;  /* 0x000000ff0500720c */ /* 0x002fda0004705670 */
[----:B0-23--:R-:W-:Y:S05]  /*0090*/  @P0 BRA `(.L_x_1) ;  /* 0x0000000000200947 */ /* 0x00dfea0003800000 */
[----:B------:R-:W-:Y:S02]  /*00a0*/  ULDC.64 UR4, c[0x0][0x198] ;  /* 0x0000660000047ab9 */ /* 0x000fe40000000a00 */
[----:B------:R-:W-:Y:S02]  /*00b0*/  UIADD3 UR6, UP0, UR4, 0xf0, URZ ;  /* 0x000000f004067890 */ /* 0x000fe4000ff1e03f */
[----:B------:R-:W-:Y:S02]  /*00c0*/  UIADD3 UR4, UP1, UR4, 0x1f0, URZ ;  /* 0x000001f004047890 */ /* 0x000fe4000ff3e03f */
[----:B------:R-:W-:Y:S02]  /*00d0*/  UIADD3.X UR7, URZ, UR5, URZ, UP0, !UPT ;  /* 0x000000053f077290 */ /* 0x000fe400087fe43f */
[----:B------:R-:W-:-:S07]  /*00e0*/  UIADD3.X UR5, URZ, UR5, URZ, UP1, !UPT ;  /* 0x000000053f057290 */ /* 0x000fce0008ffe43f */
[----:B------:R0:W-:Y:S02]  /*00f0*/  UTMACCTL.PF [UR6] ;  /* 0x00000000060079b9 */ /* 0x0001e40008040000 */
[----:B------:R0:W-:Y:S02]  /*0100*/  UTMACCTL.PF [UR4] ;  /* 0x00000000040079b9 */ /* 0x0001e40008040000 */
[----:B0-----:R-:W-:Y:S01]  /*0110*/  NOP ;  /* 0x0000000000007918 */ /* 0x001fe20000000000 */
.L_x_1:
[----:B------:R-:W-:Y:S05]  /*0120*/  BSYNC B0 ;  /* 0x0000000000007941 */ /* 0x000fea0003800000 */
.L_x_0:
[----:B------:R-:W0:Y:S02]  /*0130*/  SHFL.IDX PT, R2, R0, RZ, 0x1f ;  /* 0x00001fff00027589 */ /* 0x000e2400000e0000 */
[----:B0-----:R-:W-:-:S13]  /*0140*/  ISETP.NE.AND P0, PT, R2, RZ, PT ;  /* 0x000000ff0200720c */ /* 0x001fda0003f05270 */
[----:B------:R-:W-:Y:S05]  /*0150*/  @P0 BRA `(.L_x_2) ;  /* 0x0000000000580947 */ /* 0x000fea0003800000 */
[----:B------:R-:W0:Y:S01]  /*0160*/  S2UR UR8, SR_CgaCtaId ;  /* 0x00000000000879c3 */ /* 0x000e220000008800 */
[----:B------:R-:W-:Y:S01]  /*0170*/  UMOV UR4, 0x400 ;  /* 0x0000040000047882 */ /* 0x000fe20000000000 */
[----:B------:R-:W-:Y:S01]  /*0180*/  UMOV UR5, 0x1 ;  /* 0x0000000100057882 */ /* 0x000fe20000000000 */
[----:B------:R-:W-:Y:S01]  /*0190*/  UMOV UR6, 0x100 ;  /* 0x0000010000067882 */ /* 0x000fe20000000000 */
[----:B------:R-:W-:Y:S01]  /*01a0*/  ELECT P0, URZ, PT ;  /* 0x00000000003f782f */ /* 0x000fe20003800000 */
[----:B------:R-:W-:-:S04]  /*01b0*/  UIADD3 UR6, -UR6, 0x100000, URZ ;  /* 0x0010000006067890 */ /* 0x000fc8000fffe13f */
[----:B------:R-:W-:Y:S02]  /*01c0*/  USHF.L.U32 UR7, UR6, 0xb, URZ ;  /* 0x0000000b06077899 */ /* 0x000fe4000800063f */
[----:B------:R-:W-:Y:S02]  /*01d0*/  USHF.L.U32 UR6, UR6, 0x1, URZ ;  /* 0x0000000106067899 */ /* 0x000fe4000800063f */
[----:B0-----:R-:W-:Y:S02]  /*01e0*/  ULEA UR8, UR8, UR4, 0x18 ;  /* 0x0000000408087291 */ /* 0x001fe4000f8ec03f */
[----:B------:R-:W-:-:S04]  /*01f0*/  UIADD3 UR4, -UR5, 0x100000, URZ ;  /* 0x0010000005047890 */ /* 0x000fc8000fffe13f */
[----:B------:R-:W-:Y:S02]  /*0200*/  USHF.L.U32 UR5, UR4, 0xb, URZ ;  /* 0x0000000b04057899 */ /* 0x000fe4000800063f */
[----:B------:R-:W-:Y:S01]  /*0210*/  USHF.L.U32 UR4, UR4, 0x1, URZ ;  /* 0x0000000104047899 */ /* 0x000fe2000800063f */
[----:B------:R-:W0:Y:S11]  /*0220*/  FENCE.VIEW.ASYNC.S ;  /* 0x00000000000073c6 */ /* 0x000e360000000000 */
[----:B0-----:R0:W1:Y:S01]  /*0230*/  SYNCS.EXCH.64 URZ, [UR8], UR4 ;  /* 0x00000004083f75b2 */ /* 0x0010620008000100 */
[----:B------:R0:W2:Y:S01]  /*0240*/  SYNCS.EXCH.64 URZ, [UR8+0x20], UR6 ;  /* 0x00002006083f75b2 */ /* 0x0000a20008000100 */
[----:B------:R0:W3:Y:S01]  /*0250*/  SYNCS.EXCH.64 URZ, [UR8+0x8], UR4 ;  /* 0x00000804083f75b2 */ /* 0x0000e20008000100 */
[----:B------:R0:W4:Y:S01]  /*0260*/  SYNCS.EXCH.64 URZ, [UR8+0x28], UR6 ;  /* 0x00002806083f75b2 */ /* 0x0001220008000100 */
[----:B------:R0:W0:Y:S01]  /*0270*/  SYNCS.EXCH.64 URZ, [UR8+0x10], UR4 ;  /* 0x00001004083f75b2 */ /* 0x0000220008000100 */
[----:B------:R0:W0:Y:S01]  /*0280*/  SYNCS.EXCH.64 URZ, [UR8+0x30], UR6 ;  /* 0x00003006083f75b2 */ /* 0x0000220008000100 */
[----:B------:R0:W0:Y:S01]  /*0290*/  SYNCS.EXCH.64 URZ, [UR8+0x18], UR4 ;  /* 0x00001804083f75b2 */ /* 0x0000220008000100 */
[----:B------:R0:W0:Y:S01]  /*02a0*/  SYNCS.EXCH.64 URZ, [UR8+0x38], UR6 ;  /* 0x00003806083f75b2 */ /* 0x0000220008000100 */
[----:B------:R-:W-:Y:S01]  /*02b0*/  NOP ;  /* 0x0000000000007918 */ /* 0x000fe20000000000 */
.L_x_2:
[----:B------:R-:W5:Y:S01]  /*02c0*/  SHFL.IDX PT, R0, R0, RZ, 0x1f ;  /* 0x00001fff00007589 */ /* 0x000f6200000e0000 */
[----:B------:R-:W-:Y:S01]  /*02d0*/  ELECT P0, URZ, PT ;  /* 0x00000000003f782f */ /* 0x000fe20003800000 */
[----:B------:R-:W1:Y:S01]  /*02e0*/  LDC R2, c[0x0][0x65c] ;  /* 0x00019700ff027b82 */ /* 0x000e620000000800 */
[----:B------:R-:W-:Y:S01]  /*02f0*/  SHF.R.S32.HI R6, RZ, 0x1f, R5 ;  /* 0x0000001fff067819 */ /* 0x000fe20000011405 */
[----:B------:R-:W2:Y:S01]  /*0300*/  S2R R3, SR_CTAID.Y ;  /* 0x0000000000037919 */ /* 0x000ea20000002600 */
[----:B0-----:R-:W-:Y:S01]  /*0310*/  UMOV UR4, 0x20 ;  /* 0x0000002000047882 */ /* 0x001fe20000000000 */
[----:B------:R-:W-:Y:S01]  /*0320*/  ISETP.NE.AND P2, PT, R8, RZ, PT ;  /* 0x000000ff0800720c */ /* 0x000fe20003f45270 */
[----:B------:R-:W-:Y:S01]  /*0330*/  NOP ;  /* 0x0000000000007918 */ /* 0x000fe20000000000 */
[----:B------:R-:W0:Y:S01]  /*0340*/  S2R R4, SR_CTAID.X ;  /* 0x0000000000047919 */ /* 0x000e220000002500 */
[----:B------:R-:W-:Y:S01]  /*0350*/  LEA.HI R6, R6, R5, RZ, 0x2 ;  /* 0x0000000506067211 */ /* 0x000fe200078f10ff */
[----:B------:R-:W-:Y:S01]  /*0360*/  NOP ;  /* 0x0000000000007918 */ /* 0x000fe20000000000 */
[----:B-----5:R-:W-:-:S02]  /*0370*/  ISETP.NE.OR P0, PT, R0, RZ, !P0 ;  /* 0x000000ff0000720c */ /* 0x020fc40004705670 */
[----:B-1----:R-:W-:-:S04]  /*0380*/  ISETP.NE.AND P3, PT, R2, 0x1, PT ;  /* 0x000000010200780c */ /* 0x002fc80003f65270 */
[----:B------:R-:W-:Y:S02]  /*0390*/  P2R R0, PR, RZ, 0x8 ;  /* 0x00000008ff007803 */ /* 0x000fe40000000000 */
[----:B------:R-:W-:-:S05]  /*03a0*/  LOP3.LUT R0, R6, 0xfffffffc, RZ, 0xc0, !PT ;  /* 0xfffffffc06007812 */ /* 0x000fca00078ec0ff */
[----:B------:R-:W-:Y:S01]  /*03b0*/  VOTEU.ALL UP0, P0 ;  /* 0x00000000003f7886 */ /* 0x000fe20000000000 */
[----:B------:R-:W-:Y:S01]  /*03c0*/  IMAD.IADD R0, R5, 0x1, -R0 ;  /* 0x0000000105007824 */ /* 0x000fe200078e0a00 */
[----:B------:R-:W0:Y:S01]  /*03d0*/  @P3 LDC R17, c[0x0][0x10] ;  /* 0x00000400ff113b82 */ /* 0x000e220000000800 */
[----:B------:R-:W-:Y:S01]  /*03e0*/  VOTEU.ALL UP1, P0 ;  /* 0x00000000003f7886 */ /* 0x000fe20000020000 */
[----:B--2---:R-:W-:Y:S01]  /*03f0*/  @P3 IMAD.MOV.U32 R6, RZ, RZ, R3 ;  /* 0x000000ffff063224 */ /* 0x004fe200078e0003 */
[----:B------:R-:W-:Y:S01]  /*0400*/  @!UP0 UMOV UR6, 0x400 ;  /* 0x0000040000068882 */ /* 0x000fe20000000000 */
[----:B------:R-:W-:-:S04]  /*0410*/  @!UP0 UIADD3 UR4, -UR4, 0x100000, URZ ;  /* 0x0010000004048890 */ /* 0x000fc8000fffe13f */
[----:B------:R-:W-:Y:S02]  /*0420*/  @!UP0 USHF.L.U32 UR5, UR4, 0xb, URZ ;  /* 0x0000000b04058899 */ /* 0x000fe4000800063f */
[----:B------:R-:W-:Y:S01]  /*0430*/  @!UP0 USHF.L.U32 UR4, UR4, 0x1, URZ ;  /* 0x0000000104048899 */ /* 0x000fe2000800063f */
[----:B------:R-:W-:Y:S02]  /*0440*/  @P3 IMAD.MOV.U32 R7, RZ, RZ, RZ ;  /* 0x000000ffff073224 */ /* 0x000fe400078e00ff */
[----:B------:R-:W-:Y:S01]  /*0450*/  IMAD.MOV.U32 R5, RZ, RZ, RZ ;  /* 0x000000ffff057224 */ /* 0x000fe200078e00ff */
[----:B------:R-:W1:Y:S01]  /*0460*/  @!UP0 S2UR UR7, SR_CgaCtaId ;  /* 0x00000000000789c3 */ /* 0x000e620000008800 */
[----:B------:R-:W-:-:S07]  /*0470*/  @P3 IMAD.MOV.U32 R11, RZ, RZ, RZ ;  /* 0x000000ffff0b3224 */ /* 0x000fce00078e00ff */
[----:B------:R-:W2:Y:S01]  /*0480*/  @!P3 LDC R9, c[0x0][0xc] ;  /* 0x00000300ff09bb82 */ /* 0x000ea20000000800 */
[----:B0-----:R-:W-:-:S04]  /*0490*/  @P3 IMAD.WIDE.U32 R16, R4, R17, R6 ;  /* 0x0000001104103225 */ /* 0x001fc800078e0006 */
[----:B------:R-:W-:Y:S01]  /*04a0*/  @P3 IMAD.IADD R17, R17, 0x1, R11 ;  /* 0x0000000111113824 */ /* 0x000fe200078e020b */
[----:B-1----:R-:W-:Y:S01]  /*04b0*/  @!UP0 ULEA UR6, UR7, UR6, 0x18 ;  /* 0x0000000607068291 */ /* 0x002fe2000f8ec03f */
[----:B------:R-:W-:Y:S01]  /*04c0*/  VOTEU.ALL UP0, P0 ;  /* 0x00000000003f7886 */ /* 0x000fe20000000000 */
[----:B------:R-:W-:-:S04]  /*04d0*/  ISETP.NE.AND P0, PT, R0, 0x3, PT ;  /* 0x000000030000780c */ /* 0x000fc80003f05270 */
[----:B------:R-:W-:Y:S01]  /*04e0*/  ISETP.EQ.OR P0, PT, R0, RZ, !P0 ;  /* 0x000000ff0000720c */ /* 0x000fe20004702670 */
[----:B--2---:R-:W-:-:S03]  /*04f0*/  @!P3 IMAD.WIDE.U32 R6, R9, R3, R4 ;  /* 0x000000030906b225 */ /* 0x004fc600078e0004 */
[C---:B------:R-:W-:Y:S01]  /*0500*/  ISETP.EQ.AND P0, PT, R8.reuse, RZ, P0 ;  /* 0x000000ff0800720c */ /* 0x040fe20000702270 */
[----:B------:R-:W-:Y:S01]  /*0510*/  VIADD R8, R8, 0xffffffff ;  /* 0xffffffff08087836 */ /* 0x000fe20000000000 */
[----:B------:R-:W0:Y:S02]  /*0520*/  FENCE.VIEW.ASYNC.S ;  /* 0x00000000000073c6 */ /* 0x000e240000000000 */
[----:B0-----:R0:W3:Y:S01]  /*0530*/  @!UP0 SYNCS.EXCH.64 URZ, [UR6+0x50], UR4 ;  /* 0x00005004063f85b2 */ /* 0x0010e20008000100 */
[----:B------:R-:W-:Y:S01]  /*0540*/  @!P3 IMAD.MOV.U32 R16, RZ, RZ, R6 ;  /* 0x000000ffff10b224 */ /* 0x000fe200078e0006 */
[----:B------:R-:W-:Y:S01]  /*0550*/  SEL R19, RZ, 0x1, !P0 ;  /* 0x00000001ff137807 */ /* 0x000fe20004000000 */
[----:B------:R-:W-:Y:S01]  /*0560*/  @!P3 IMAD.MOV.U32 R17, RZ, RZ, R7 ;  /* 0x000000ffff11b224 */ /* 0x000fe200078e0007 */
[----:B------:R-:W-:-:S04]  /*0570*/  ISETP.GE.U32.AND P1, PT, R8, 0x2, PT ;  /* 0x000000020800780c */ /* 0x000fc80003f26070 */
[----:B------:R-:W-:Y:S01]  /*0580*/  SEL R19, R19, 0x2, P1 ;  /* 0x0000000213137807 */ /* 0x000fe20000800000 */
[----:B------:R0:W3:Y:S01]  /*0590*/  @!UP1 SYNCS.EXCH.64 URZ, [UR6+0x58], UR4 ;  /* 0x00005804063f95b2 */ /* 0x0000e20008000100 */
[----:B------:R-:W-:Y:S01]  /*05a0*/  NOP ;  /* 0x0000000000007918 */ /* 0x000fe20000000000 */
[----:B---34-:R-:W-:Y:S06]  /*05b0*/  BAR.SYNC.DEFER_BLOCKING 0x0 ;  /* 0x0000000000007b1d */ /* 0x018fec0000010000 */
[----:B------:R-:W-:Y:S05]  /*05c0*/  @!P2 BRA `(.L_x_3) ;  /* 0x0000007c00f0a947 */ /* 0x000fea0003800000 */
[----:B------:R-:W-:-:S13]  /*05d0*/  ISETP.GT.U32.AND P0, PT, R8, 0x1, PT ;  /* 0x000000010800780c */ /* 0x000fda0003f04070 */
[----:B0-----:R-:W-:Y:S05]  /*05e0*/  @P0 EXIT ;  /* 0x000000000000094d */ /* 0x001fea0003800000 */
[----:B------:R-:W-:Y:S01]  /*05f0*/  ULDC.64 UR4, c[0x0][0x650] ;  /* 0x0001940000047ab9 */ /* 0x000fe20000000a00 */
[----:B------:R-:W-:Y:S01]  /*0600*/  PRMT R0, RZ, 0x7610, R0 ;  /* 0x00007610ff007816 */ /* 0x000fe20000000000 */
[----:B------:R-:W-:Y:S01]  /*0610*/  IMAD.MOV.U32 R152, RZ, RZ, -0x1 ;  /* 0xffffffffff987424 */ /* 0x000fe200078e00ff */
[----:B------:R-:W-:Y:S01]  /*0620*/  ISETP.GE.U32.AND P0, PT, R16, UR4, PT ;  /* 0x0000000410007c0c */ /* 0x000fe2000bf06070 */
[----:B------:R-:W-:Y:S02]  /*0630*/  IMAD.MOV.U32 R23, RZ, RZ, -0x1 ;  /* 0xffffffffff177424 */ /* 0x000fe400078e00ff */
[----:B------:R-:W-:Y:S01]  /*0640*/  IMAD.MOV.U32 R22, RZ, RZ, -0x1 ;  /* 0xffffffffff167424 */ /* 0x000fe200078e00ff */
[----:B------:R-:W-:-:S13]  /*0650*/  ISETP.GE.U32.AND.EX P0, PT, R17, UR5, PT, P0 ;  /* 0x0000000511007c0c */ /* 0x000fda000bf06100 */
[----:B------:R-:W-:Y:S05]  /*0660*/  @P0 BRA `(.L_x_4) ;  /* 0x0000000400580947 */ /* 0x000fea0003800000 */
[----:B------:R-:W0:Y:S01]  /*0670*/  LDC.64 R14, c[0x0][0x628] ;  /* 0x00018a00ff0e7b82 */ /* 0x000e220000000a00 */
[----:B------:R-:W-:Y:S02]  /*0680*/  IMAD.MOV.U32 R6, RZ, RZ, R16 ;  /* 0x000000ffff067224 */ /* 0x000fe400078e0010 */
[----:B------:R-:W-:-:S05]  /*0690*/  IMAD.MOV.U32 R7, RZ, RZ, R17 ;  /* 0x000000ffff077224 */ /* 0x000fca00078e0011 */
[----:B------:R-:W1:Y:S08]  /*06a0*/  LDC R0, c[0x0][0x630] ;  /* 0x00018c00ff007b82 */ /* 0x000e700000000800 */
[----:B------:R-:W2:Y:S01]  /*06b0*/  LDC.64 R20, c[0x0][0x620] ;  /* 0x00018800ff147b82 */ /* 0x000ea20000000a00 */
[----:B0-----:R-:W-:-:S04]  /*06c0*/  ISETP.NE.U32.AND P0, PT, R14, RZ, PT ;  /* 0x000000ff0e00720c */ /* 0x001fc80003f05070 */
[----:B------:R-:W-:-:S13]  /*06d0*/  ISETP.NE.AND.EX P0, PT, R15, RZ, PT, P0 ;  /* 0x000000ff0f00720c */ /* 0x000fda0003f05300 */
[----:B-12---:R-:W-:Y:S05]  /*06e0*/  @!P0 BRA `(.L_x_5) ;  /* 0x0000000000288947 */ /* 0x006fea0003800000 */
[----:B------:R-:W0:Y:S02]  /*06f0*/  LDC R11, c[0x0][0x634] ;  /* 0x00018d00ff0b7b82 */ /* 0x000e240000000800 */
[----:B0-----:R-:W-:-:S05]  /*0700*/  IADD3 R11, P0, R16, R11, RZ ;  /* 0x0000000b100b7210 */ /* 0x001fca0007f1e0ff */
[----:B------:R-:W-:-:S04]  /*0710*/  IMAD.X R13, RZ, RZ, R17, P0 ;  /* 0x000000ffff0d7224 */ /* 0x000fc800000e0611 */
[----:B------:R-:W-:-:S04]  /*0720*/  IMAD.WIDE.U32 R6, R13, R14, RZ ;  /* 0x0000000e0d067225 */ /* 0x000fc800078e00ff */
[----:B------:R-:W-:-:S04]  /*0730*/  IMAD.WIDE.U32 R8, P0, R11, R15, R6 ;  /* 0x0000000f0b087225 */ /* 0x000fc80007800006 */
[----:B------:R-:W-:-:S04]  /*0740*/  IMAD.WIDE.U32 R6, R11, R14, RZ ;  /* 0x0000000e0b067225 */ /* 0x000fc800078e00ff */
[----:B------:R-:W-:Y:S01]  /*0750*/  IMAD.X R11, RZ, RZ, RZ, P0 ;  /* 0x000000ffff0b7224 */ /* 0x000fe200000e06ff */
[----:B------:R-:W-:Y:S01]  /*0760*/  IADD3 RZ, P0, R7, R8, RZ ;  /* 0x0000000807ff7210 */ /* 0x000fe20007f1e0ff */
[----:B------:R-:W-:-:S04]  /*0770*/  IMAD.MOV.U32 R10, RZ, RZ, R9 ;  /* 0x000000ffff0a7224 */ /* 0x000fc800078e0009 */
[----:B------:R-:W-:-:S08]  /*0780*/  IMAD.WIDE.U32.X R6, R13, R15, R10, P0 ;  /* 0x0000000f0d067225 */ /* 0x000fd000000e040a */
.L_x_5:
[-CC-:B------:R-:W-:Y:S01]  /*0790*/  SHF.R.U64 R25, R6, R0.reuse, R7.reuse ;  /* 0x0000000006197219 */ /* 0x180fe20000001207 */
[----:B------:R-:W0:Y:S01]  /*07a0*/  LDC R10, c[0x0][0x618] ;  /* 0x00018600ff0a7b82 */ /* 0x000e220000000800 */
[----:B------:R-:W-:Y:S01]  /*07b0*/  SHF.R.U32.HI R5, RZ, R0, R7 ;  /* 0x00000000ff057219 */ /* 0x000fe20000011607 */
[----:B------:R-:W-:Y:S01]  /*07c0*/  ULDC UR4, c[0x0][0x150] ;  /* 0x0000540000047ab9 */ /* 0x000fe20000000800 */
[----:B------:R-:W-:Y:S02]  /*07d0*/  IADD3 R9, P0, RZ, -R25, RZ ;  /* 0x80000019ff097210 */ /* 0x000fe40007f1e0ff */
[----:B------:R-:W-:-:S03]  /*07e0*/  I2FP.F32.U32 R0, R4 ;  /* 0x0000000400007245 */ /* 0x000fc60000201000 */
[----:B------:R-:W1:Y:S01]  /*07f0*/  LDC.64 R26, c[0x0][0x640] ;  /* 0x00019000ff1a7b82 */ /* 0x000e620000000a00 */
[----:B------:R-:W-:Y:S02]  /*0800*/  IMAD.X R11, RZ, RZ, ~R5, P0 ;  /* 0x000000ffff0b7224 */ /* 0x000fe400000e0e05 */
[----:B------:R-:W-:Y:S01]  /*0810*/  FMUL R0, R0, UR4 ;  /* 0x0000000400007c20 */ /* 0x000fe20008400000 */
[----:B------:R-:W-:Y:S01]  /*0820*/  IMAD.WIDE.U32 R6, R9, R20, R16 ;  /* 0x0000001409067225 */ /* 0x000fe200078e0010 */
[----:B------:R-:W-:-:S03]  /*0830*/  ULDC UR4, c[0x0][0x154] ;  /* 0x0000550000047ab9 */ /* 0x000fc60000000800 */
[----:B------:R-:W-:Y:S01]  /*0840*/  IMAD R8, R11, R20, RZ ;  /* 0x000000140b087224 */ /* 0x000fe200078e02ff */
[----:B------:R-:W2:Y:S01]  /*0850*/  LDC R5, c[0x0][0x144] ;  /* 0x00005100ff057b82 */ /* 0x000ea20000000800 */
[----:B------:R-:W3:Y:S02]  /*0860*/  F2I.U32.TRUNC.NTZ R0, R0 ;  /* 0x0000000000007305 */ /* 0x000ee4000020f000 */
[----:B------:R-:W-:-:S04]  /*0870*/  IMAD R9, R9, R21, R8 ;  /* 0x0000001509097224 */ /* 0x000fc800078e0208 */
[----:B------:R-:W-:Y:S01]  /*0880*/  IMAD.IADD R7, R7, 0x1, R9 ;  /* 0x0000000107077824 */ /* 0x000fe200078e0209 */
[----:B------:R-:W4:Y:S01]  /*0890*/  LDC R12, c[0x0][0x608] ;  /* 0x00018200ff0c7b82 */ /* 0x000f220000000800 */
[----:B------:R-:W-:-:S03]  /*08a0*/  IMAD.MOV.U32 R9, RZ, RZ, -0x1 ;  /* 0xffffffffff097424 */ /* 0x000fc600078e00ff */
[-CC-:B0-----:R-:W-:Y:S02]  /*08b0*/  SHF.R.U64 R20, R6, R10.reuse, R7.reuse ;  /* 0x0000000a06147219 */ /* 0x181fe40000001207 */
[----:B------:R-:W-:Y:S02]  /*08c0*/  I2FP.F32.U32 R6, R3 ;  /* 0x0000000300067245 */ /* 0x000fe40000201000 */
[----:B------:R-:W0:Y:S01]  /*08d0*/  LDC R24, c[0x0][0x658] ;  /* 0x00019600ff187b82 */ /* 0x000e220000000800 */
[----:B-1----:R-:W-:Y:S01]  /*08e0*/  ISETP.NE.U32.AND P0, PT, R26, RZ, PT ;  /* 0x000000ff1a00720c */ /* 0x002fe20003f05070 */
[----:B---3--:R-:W-:Y:S01]  /*08f0*/  IMAD.MOV R8, RZ, RZ, -R0 ;  /* 0x000000ffff087224 */ /* 0x008fe200078e0a00 */
[----:B------:R-:W-:Y:S01]  /*0900*/  SHF.R.U32.HI R7, RZ, R10, R7 ;  /* 0x0000000aff077219 */ /* 0x000fe20000011607 */
[----:B------:R-:W-:Y:S01]  /*0910*/  FMUL R6, R6, UR4 ;  /* 0x0000000406067c20 */ /* 0x000fe20008400000 */
[----:B------:R-:W-:-:S03]  /*0920*/  ISETP.NE.AND.EX P0, PT, R27, RZ, PT, P0 ;  /* 0x000000ff1b00720c */ /* 0x000fc60003f05300 */
[----:B------:R-:W1:Y:S01]  /*0930*/  LDC R14, c[0x0][0x148] ;  /* 0x00005200ff0e7b82 */ /* 0x000e620000000800 */
[----:B--2---:R-:W-:-:S07]  /*0940*/  IMAD R0, R5, R8, R4 ;  /* 0x0000000805007224 */ /* 0x004fce00078e0204 */
[----:B------:R-:W2:Y:S01]  /*0950*/  LDC R22, c[0x0][0x600] ;  /* 0x00018000ff167b82 */ /* 0x000ea20000000800 */
[-CC-:B----4-:R-:W-:Y:S02]  /*0960*/  SHF.R.U64 R28, R20, R12.reuse, R7.reuse ;  /* 0x0000000c141c7219 */ /* 0x190fe40000001207 */
[----:B------:R-:W-:Y:S01]  /*0970*/  SHF.R.U32.HI R5, RZ, R12, R7 ;  /* 0x0000000cff057219 */ /* 0x000fe20000011607 */
[----:B------:R-:W-:Y:S01]  /*0980*/  IMAD.MOV.U32 R7, RZ, RZ, 0x1 ;  /* 0x00000001ff077424 */ /* 0x000fe200078e00ff */
[----:B------:R3:W4:Y:S03]  /*0990*/  F2I.U32.TRUNC.NTZ R12, R6 ;  /* 0x00000006000c7305 */ /* 0x000726000020f000 */
[----:B------:R-:W1:Y:S01]  /*09a0*/  LDC R15, c[0x0][0x648] ;  /* 0x00019200ff0f7b82 */ /* 0x000e620000000800 */
[-C--:B0-----:R-:W-:Y:S02]  /*09b0*/  SHF.L.U32 R4, R9, R24.reuse, RZ ;  /* 0x0000001809047219 */ /* 0x081fe400000006ff */
[----:B------:R-:W-:-:S02]  /*09c0*/  SHF.R.U64 R30, R28, R24, R5 ;  /* 0x000000181c1e7219 */ /* 0x000fc40000001205 */
[----:B------:R-:W-:Y:S02]  /*09d0*/  LOP3.LUT R11, RZ, R4, RZ, 0x33, !PT ;  /* 0x00000004ff0b7212 */ /* 0x000fe400078e33ff */
[-C--:B------:R-:W-:Y:S01]  /*09e0*/  SHF.R.U32.HI R5, RZ, R24.reuse, R5 ;  /* 0x00000018ff057219 */ /* 0x080fe20000011605 */
[----:B------:R-:W0:Y:S01]  /*09f0*/  LDC R21, c[0x0][0x638] ;  /* 0x00018e00ff157b82 */ /* 0x000e220000000800 */
[----:B------:R-:W-:Y:S01]  /*0a00*/  SHF.L.U32 R10, R7, R24, RZ ;  /* 0x00000018070a7219 */ /* 0x000fe200000006ff */
[----:B------:R-:W-:-:S06]  /*0a10*/  IMAD.MOV.U32 R4, RZ, RZ, R30 ;  /* 0x000000ffff047224 */ /* 0x000fcc00078e001e */
[----:B------:R-:W0:Y:S01]  /*0a20*/  LDC R152, c[0x0][0x610] ;  /* 0x00018400ff987b82 */ /* 0x000e220000000800 */
[----:B---34-:R-:W-:Y:S05]  /*0a30*/  @!P0 BRA `(.L_x_6) ;  /* 0x0000000000288947 */ /* 0x018fea0003800000 */
[----:B------:R-:W3:Y:S02]  /*0a40*/  LDC R9, c[0x0][0x64c] ;  /* 0x00019300ff097b82 */ /* 0x000ee40000000800 */
[----:B---3--:R-:W-:-:S05]  /*0a50*/  IADD3 R9, P0, R30, R9, RZ ;  /* 0x000000091e097210 */ /* 0x008fca0007f1e0ff */
        /* <DEDUP_REMOVED lines=8> */
.L_x_6:
[----:B-1----:R-:W-:Y:S01]  /*0ae0*/  SHF.R.U64 R4, R4, R15, R5 ;  /* 0x0000000f04047219 */ /* 0x002fe20000001205 */
[----:B--2---:R-:W-:Y:S01]  /*0af0*/  VIADD R5, R22, 0xffffffff ;  /* 0xffffffff16057836 */ /* 0x004fe20000000000 */
[----:B------:R-:W-:Y:S01]  /*0b00*/  LOP3.LUT R11, R28, R11, RZ, 0xc0, !PT ;  /* 0x0000000b1c0b7212 */ /* 0x000fe200078ec0ff */
[----:B------:R-:W-:Y:S02]  /*0b10*/  IMAD.MOV R12, RZ, RZ, -R12 ;  /* 0x000000ffff0c7224 */ /* 0x000fe400078e0a0c */
[----:B------:R-:W-:Y:S01]  /*0b20*/  IMAD.MOV R6, RZ, RZ, -R4 ;  /* 0x000000ffff067224 */ /* 0x000fe200078e0a04 */
[----:B------:R-:W-:Y:S01]  /*0b30*/  LOP3.LUT R5, R20, R5, RZ, 0xc0, !PT ;  /* 0x0000000514057212 */ /* 0x000fe200078ec0ff */
[----:B------:R-:W-:Y:S02]  /*0b40*/  @P3 IMAD R0, R14, R12, R3 ;  /* 0x0000000c0e003224 */ /* 0x000fe400078e0203 */
[----:B------:R-:W-:Y:S02]  /*0b50*/  IMAD R11, R10, R4, R11 ;  /* 0x000000040a0b7224 */ /* 0x000fe400078e020b */
[----:B0-----:R-:W-:-:S02]  /*0b60*/  IMAD R3, R6, R21, R30 ;  /* 0x0000001506037224 */ /* 0x001fc400078e021e */
[----:B------:R-:W-:Y:S02]  /*0b70*/  IMAD R152, R11, R152, R0 ;  /* 0x000000980b987224 */ /* 0x000fe400078e0200 */
[----:B------:R-:W-:Y:S02]  /*0b80*/  IMAD R3, R3, R22, R5 ;  /* 0x0000001603037224 */ /* 0x000fe400078e0205 */
[----:B------:R-:W-:Y:S02]  /*0b90*/  IMAD.MOV.U32 R0, RZ, RZ, 0x1 ;  /* 0x00000001ff007424 */ /* 0x000fe400078e00ff */
[----:B------:R-:W-:Y:S01]  /*0ba0*/  IMAD.MOV.U32 R22, RZ, RZ, R25 ;  /* 0x000000ffff167224 */ /* 0x000fe200078e0019 */
[----:B------:R-:W-:Y:S02]  /*0bb0*/  SEL R23, R3, R152, !P3 ;  /* 0x0000009803177207 */ /* 0x000fe40005800000 */
[----:B------:R-:W-:-:S07]  /*0bc0*/  SEL R152, R152, R3, !P3 ;  /* 0x0000000398987207 */ /* 0x000fce0005800000 */
.L_x_4:
[----:B------:R-:W-:-:S08]  /*0bd0*/  NOP ;  /* 0x0000000000007918 */ /* 0x000fd00000000000 */
[----:B------:R-:W0:Y:S02]  /*0be0*/  USETMAXREG.TRY_ALLOC.CTAPOOL UP0, 0xe8 ;  /* 0x000000e8000079c8 */ /* 0x000e240008000600 */
[----:B0-----:R-:W-:-:S13]  /*0bf0*/  PLOP3.LUT P0, PT, PT, PT, UP0, 0x80, 0x0 ;  /* 0x000000000000781c */ /* 0x001fda0003f0f008 */
[----:B------:R-:W-:Y:S05]  /*0c00*/  @!P0 BRA `(.L_x_4) ;  /* 0xfffffffc00f08947 */ /* 0x000fea000383ffff */
[----:B------:R-:W-:Y:S01]  /*0c10*/  ULDC.64 UR4, c[0x0][0x598] ;  /* 0x0001660000047ab9 */ /* 0x000fe20000000a00 */
[----:B------:R-:W-:Y:S01]  /*0c20*/  ULDC.64 UR36, c[0x0][0x208] ;  /* 0x0000820000247ab9 */ /* 0x000fe20000000a00 */
[----:B------:R-:W-:-:S04]  /*0c30*/  ISETP.NE.U32.AND P0, PT, RZ, UR4, PT ;  /* 0x00000004ff007c0c */ /* 0x000fc8000bf05070 */
[----:B------:R-:W-:-:S13]  /*0c40*/  ISETP.NE.AND.EX P0, PT, RZ, UR5, PT, P0 ;  /* 0x00000005ff007c0c */ /* 0x000fda000bf05300 */
[----:B------:R-:W-:Y:S05]  /*0c50*/  @!P0 BRA `(.L_x_7) ;  /* 0x00000000001c8947 */ /* 0x000fea0003800000 */
[----:B------:R-:W0:Y:S02]  /*0c60*/  LDC.64 R4, c[0x0][0x598] ;  /* 0x00016600ff047b82 */ /* 0x000e240000000a00 */
[----:B0-----:R-:W2:Y:S02]  /*0c70*/  LDG.E.64 R4, desc[UR36][R4.64] ;  /* 0x0000002404047981 */ /* 0x001ea4000c1e1b00 */
[----:B--2---:R-:W-:-:S04]  /*0c80*/  ISETP.NE.U32.AND P0, PT, R4, RZ, PT ;  /* 0x000000ff0400720c */ /* 0x004fc80003f05070 */
[----:B------:R-:W-:-:S13]  /*0c90*/  ISETP.NE.AND.EX P0, PT, R5, RZ, PT, P0 ;  /* 0x000000ff0500720c */ /* 0x000fda0003f05300 */
[----:B------:R-:W-:Y:S05]  /*0ca0*/  @!P0 BRA `(.L_x_7) ;  /* 0x0000000000088947 */ /* 0x000fea0003800000 */
[----:B------:R0:W5:Y:S01]  /*0cb0*/  LD.E R153, desc[UR36][R4.64] ;  /* 0x0000002404997980 */ /* 0x000162000c101900 */
[----:B------:R-:W-:Y:S05]  /*0cc0*/  BRA `(.L_x_8) ;  /* 0x0000000000247947 */ /* 0x000fea0003800000 */
.L_x_7:
[----:B------:R-:W-:Y:S02]  /*0cd0*/  ULDC.64 UR4, c[0x0][0x588] ;  /* 0x0001620000047ab9 */ /* 0x000fe40000000a00 */
[----:B------:R-:W-:-:S04]  /*0ce0*/  ISETP.NE.U32.AND P0, PT, RZ, UR4, PT ;  /* 0x00000004ff007c0c */ /* 0x000fc8000bf05070 */
[----:B------:R-:W-:-:S13]  /*0cf0*/  ISETP.NE.AND.EX P0, PT, RZ, UR5, PT, P0 ;  /* 0x00000005ff007c0c */ /* 0x000fda000bf05300 */
[----:B------:R-:W-:Y:S05]  /*0d00*/  @!P0 BRA `(.L_x_9) ;  /* 0x00000000000c8947 */ /* 0x000fea0003800000 */
[----:B------:R-:W0:Y:S02]  /*0d10*/  LDC.64 R4, c[0x0][0x588] ;  /* 0x00016200ff047b82 */ /* 0x000e240000000a00 */
[----:B0-----:R1:W5:Y:S01]  /*0d20*/  LDG.E R153, desc[UR36][R4.64] ;  /* 0x0000002404997981 */ /* 0x001362000c1e1900 */
[----:B------:R-:W-:Y:S05]  /*0d30*/  BRA `(.L_x_8) ;  /* 0x0000000000087947 */ /* 0x000fea0003800000 */
.L_x_9:
[----:B------:R-:W-:Y:S02]  /*0d40*/  ULDC UR4, c[0x0][0x580] ;  /* 0x0001600000047ab9 */ /* 0x000fe40000000800 */
[----:B------:R-:W-:-:S07]  /*0d50*/  IMAD.U32 R153, RZ, RZ, UR4 ;  /* 0x00000004ff997e24 */ /* 0x000fce000f8e00ff */
.L_x_8:
[----:B------:R-:W-:Y:S02]  /*0d60*/  ULDC.64 UR4, c[0x0][0x5a0] ;  /* 0x0001680000047ab9 */ /* 0x000fe40000000a00 */
[----:B------:R-:W-:-:S04]  /*0d70*/  ISETP.NE.U32.AND P0, PT, RZ, UR4, PT ;  /* 0x00000004ff007c0c */ /* 0x000fc8000bf05070 */
[----:B------:R-:W-:-:S13]  /*0d80*/  ISETP.NE.AND.EX P0, PT, RZ, UR5, PT, P0 ;  /* 0x00000005ff007c0c */ /* 0x000fda000bf05300 */
[----:B------:R-:W-:Y:S05]  /*0d90*/  @!P0 BRA `(.L_x_10) ;  /* 0x00000000001c8947 */ /* 0x000fea0003800000 */
[----:B01----:R-:W0:Y:S02]  /*0da0*/  LDC.64 R4, c[0x0][0x5a0] ;  /* 0x00016800ff047b82 */ /* 0x003e240000000a00 */
[----:B0-----:R-:W2:Y:S02]  /*0db0*/  LDG.E.64 R4, desc[UR36][R4.64] ;  /* 0x0000002404047981 */ /* 0x001ea4000c1e1b00 */
[----:B--2---:R-:W-:-:S04]  /*0dc0*/  ISETP.NE.U32.AND P0, PT, R4, RZ, PT ;  /* 0x000000ff0400720c */ /* 0x004fc80003f05070 */
[----:B------:R-:W-:-:S13]  /*0dd0*/  ISETP.NE.AND.EX P0, PT, R5, RZ, PT, P0 ;  /* 0x000000ff0500720c */ /* 0x000fda0003f05300 */
[----:B------:R-:W-:Y:S05]  /*0de0*/  @!P0 BRA `(.L_x_10) ;  /* 0x0000000000088947 */ /* 0x000fea0003800000 */
[----:B------:R0:W5:Y:S01]  /*0df0*/  LD.E R154, desc[UR36][R4.64] ;  /* 0x00000024049a7980 */ /* 0x000162000c101900 */
[----:B------:R-:W-:Y:S05]  /*0e00*/  BRA `(.L_x_11) ;  /* 0x0000000000247947 */ /* 0x000fea0003800000 */
.L_x_10:
[----:B------:R-:W-:Y:S02]  /*0e10*/  ULDC.64 UR4, c[0x0][0x590] ;  /* 0x0001640000047ab9 */ /* 0x000fe40000000a00 */
[----:B------:R-:W-:-:S04]  /*0e20*/  ISETP.NE.U32.AND P0, PT, RZ, UR4, PT ;  /* 0x00000004ff007c0c */ /* 0x000fc8000bf05070 */
[----:B------:R-:W-:-:S13]  /*0e30*/  ISETP.NE.AND.EX P0, PT, RZ, UR5, PT, P0 ;  /* 0x00000005ff007c0c */ /* 0x000fda000bf05300 */
[----:B------:R-:W-:Y:S05]  /*0e40*/  @!P0 BRA `(.L_x_12) ;  /* 0x00000000000c8947 */ /* 0x000fea0003800000 */
[----:B------:R-:W2:Y:S02]  /*0e50*/  LDC.64 R154, c[0x0][0x590] ;  /* 0x00016400ff9a7b82 */ /* 0x000ea40000000a00 */
[----:B--2---:R2:W5:Y:S01]  /*0e60*/  LDG.E R154, desc[UR36][R154.64] ;  /* 0x000000249a9a7981 */ /* 0x004562000c1e1900 */
[----:B------:R-:W-:Y:S05]  /*0e70*/  BRA `(.L_x_11) ;  /* 0x0000000000087947 */ /* 0x000fea0003800000 */
.L_x_12:
[----:B------:R-:W-:Y:S02]  /*0e80*/  ULDC UR4, c[0x0][0x584] ;  /* 0x0001610000047ab9 */ /* 0x000fe40000000800 */
[----:B------:R-:W-:-:S07]  /*0e90*/  IMAD.U32 R154, RZ, RZ, UR4 ;  /* 0x00000004ff9a7e24 */ /* 0x000fce000f8e00ff */
.L_x_11:
[----:B------:R-:W-:-:S13]  /*0ea0*/  LOP3.LUT P0, RZ, R0, 0xff, RZ, 0xc0, !PT ;  /* 0x000000ff00ff7812 */ /* 0x000fda000780c0ff */
[----:B------:R-:W-:Y:S05]  /*0eb0*/  @!P0 EXIT ;  /* 0x000000000000894d */ /* 0x000fea0003800000 */
[----:B------:R-:W-:Y:S01]  /*0ec0*/  ULDC UR4, c[0x0][0x28c] ;  /* 0x0000a30000047ab9 */ /* 0x000fe20000000800 */
[----:B------:R-:W-:Y:S01]  /*0ed0*/  UMOV UR38, URZ ;  /* 0x0000003f00267c82 */ /* 0x000fe20008000000 */
[----:B------:R-:W-:Y:S01]  /*0ee0*/  UIADD3 UR4, UR4, 0x1f, URZ ;  /* 0x0000001f04047890 */ /* 0x000fe2000fffe03f */
[----:B------:R-:W-:-:S03]  /*0ef0*/  UMOV UR39, URZ ;  /* 0x0000003f00277c82 */ /* 0x000fc60008000000 */
[----:B------:R-:W-:-:S04]  /*0f00*/  USHF.R.S32.HI UR5, URZ, 0x1f, UR4 ;  /* 0x0000001f3f057899 */ /* 0x000fc80008011404 */
[----:B------:R-:W-:-:S04]  /*0f10*/  ULEA.HI UR5, UR5, UR4, URZ, 0x5 ;  /* 0x0000000405057291 */ /* 0x000fc8000f8f283f */
[----:B------:R-:W-:-:S12]  /*0f20*/  USHF.R.S32.HI UR40, URZ, 0x5, UR5 ;  /* 0x000000053f287899 */ /* 0x000fd80008011405 */
.L_x_290:
[----:B------:R-:W-:Y:S01]  /*0f30*/  LOP3.LUT R0, R18, 0x80, RZ, 0xc0, !PT ;  /* 0x0000008012007812 */ /* 0x000fe200078ec0ff */
[----:B------:R-:W3:Y:S01]  /*0f40*/  S2UR UR7, SR_CgaCtaId ;  /* 0x00000000000779c3 */ /* 0x000ee20000008800 */
[----:B------:R-:W-:Y:S02]  /*0f50*/  UMOV UR6, 0x400 ;  /* 0x0000040000067882 */ /* 0x000fe40000000000 */
[----:B------:R-:W-:-:S06]  /*0f60*/  SHF.R.U32.HI R0, RZ, 0x7, R0 ;  /* 0x00000007ff007819 */ /* 0x000fcc0000011600 */
[----:B----4-:R-:W4:Y:S01]  /*0f70*/  SHFL.IDX PT, R0, R0, RZ, 0x1f ;  /* 0x00001fff00007589 */ /* 0x010f2200000e0000 */
[----:B---3--:R-:W-:Y:S01]  /*0f80*/  ULEA UR6, UR7, UR6, 0x18 ;  /* 0x0000000607067291 */ /* 0x008fe2000f8ec03f */
[----:B----4-:R-:W-:-:S13]  /*0f90*/  R2UR UR4, R0 ;  /* 0x00000000000472ca */ /* 0x010fda00000e0000 */
[----:B------:R-:W-:-:S04]  /*0fa0*/  ULEA.HI UR5, UR4, UR4, URZ, 0x1 ;  /* 0x0000000404057291 */ /* 0x000fc8000f8f083f */
[----:B------:R-:W-:-:S04]  /*0fb0*/  ULOP3.LUT UR5, UR5, 0x1ffffe, URZ, 0xc0, !UPT ;  /* 0x001ffffe05057892 */ /* 0x000fc8000f8ec03f */
[----:B------:R-:W-:-:S03]  /*0fc0*/  UIADD3 UR5, UR4, -UR5, URZ ;  /* 0x8000000504057290 */ /* 0x000fc6000fffe03f */
[----:B------:R-:W-:Y:S01]  /*0fd0*/  ULDC UR4, c[0x0][0x28c] ;  /* 0x0000a30000047ab9 */ /* 0x000fe20000000800 */
[----:B------:R-:W-:Y:S01]  /*0fe0*/  ULEA UR5, UR5, UR6, 0xb ;  /* 0x0000000605057291 */ /* 0x000fe2000f8e583f */
[----:B------:R-:W-:-:S03]  /*0ff0*/  ISETP.LT.AND P0, PT, RZ, UR4, PT ;  /* 0x00000004ff007c0c */ /* 0x000fc6000bf01270 */
[----:B------:R-:W-:-:S04]  /*1000*/  UIADD3 UR5, UR5, 0x100, URZ ;  /* 0x0000010005057890 */ /* 0x000fc8000fffe03f */
[----:B------:R-:W-:-:S04]  /*1010*/  USHF.R.U32.HI UR5, URZ, 0x4, UR5 ;  /* 0x000000043f057899 */ /* 0x000fc80008011605 */
[----:B------:R-:W-:-:S04]  /*1020*/  ULOP3.LUT UR5, UR5, 0x3fff, URZ, 0xc0, !UPT ;  /* 0x00003fff05057892 */ /* 0x000fc8000f8ec03f */
[----:B------:R-:W-:Y:S01]  /*1030*/  ULOP3.LUT UR41, UR5, 0x10000, URZ, 0xfc, !UPT ;  /* 0x0001000005297892 */ /* 0x000fe2000f8efc3f */
[----:B01----:R-:W-:Y:S11]  /*1040*/  @P0 BRA `(.L_x_13) ;  /* 0x0000000000400947 */ /* 0x003ff60003800000 */
[----:B------:R-:W-:Y:S01]  /*1050*/  MOV R0, 0x0 ;  /* 0x0000000000007802 */ /* 0x000fe20000000f00 */
[----:B------:R-:W-:Y:S01]  /*1060*/  ULDC.64 UR4, c[0x4][0x68] ;  /* 0x01001a0000047ab9 */ /* 0x000fe20000000a00 */
[----:B------:R-:W-:Y:S01]  /*1070*/  ULDC.64 UR6, c[0x4][0x8] ;  /* 0x0100020000067ab9 */ /* 0x000fe20000000a00 */
[----:B01----:R-:W-:Y:S01]  /*1080*/  IMAD.U32 R4, RZ, RZ, UR4 ;  /* 0x00000004ff047e24 */ /* 0x003fe2000f8e00ff */
[----:B------:R0:W1:Y:S01]  /*1090*/  LDC.64 R14, c[0x4][R0] ;  /* 0x01000000000e7b82 */ /* 0x0000620000000a00 */
[----:B------:R-:W-:Y:S01]  /*10a0*/  IMAD.U32 R5, RZ, RZ, UR5 ;  /* 0x00000005ff057e24 */ /* 0x000fe2000f8e00ff */
[----:B------:R-:W-:Y:S01]  /*10b0*/  ULDC.64 UR4, c[0x4][0x70] ;  /* 0x01001c0000047ab9 */ /* 0x000fe20000000a00 */
[----:B------:R-:W-:Y:S02]  /*10c0*/  IMAD.U32 R10, RZ, RZ, UR6 ;  /* 0x00000006ff0a7e24 */ /* 0x000fe4000f8e00ff */
[----:B------:R-:W-:Y:S02]  /*10d0*/  IMAD.U32 R6, RZ, RZ, UR4 ;  /* 0x00000004ff067e24 */ /* 0x000fe4000f8e00ff */
[----:B------:R-:W-:-:S02]  /*10e0*/  IMAD.U32 R7, RZ, RZ, UR5 ;  /* 0x00000005ff077e24 */ /* 0x000fc4000f8e00ff */
[----:B------:R-:W-:Y:S02]  /*10f0*/  IMAD.U32 R11, RZ, RZ, UR7 ;  /* 0x00000007ff0b7e24 */ /* 0x000fe4000f8e00ff */
[----:B------:R-:W-:Y:S02]  /*1100*/  IMAD.MOV.U32 R8, RZ, RZ, 0x1e1 ;  /* 0x000001e1ff087424 */ /* 0x000fe400078e00ff */
[----:B------:R-:W-:Y:S02]  /*1110*/  IMAD.MOV.U32 R12, RZ, RZ, 0x1 ;  /* 0x00000001ff0c7424 */ /* 0x000fe400078e00ff */
[----:B0-----:R-:W-:-:S07]  /*1120*/  IMAD.MOV.U32 R13, RZ, RZ, RZ ;  /* 0x000000ffff0d7224 */ /* 0x001fce00078e00ff */
[----:B------:R-:W-:-:S07]  /*1130*/  LEPC R20, `(.L_x_13) ;  /* 0x000000001014794e */ /* 0x000fce0000000000 */
[----:B-12--5:R-:W-:Y:S05]  /*1140*/  CALL.ABS.NOINC R14 ;  /* 0x000000000e007343 */ /* 0x026fea0003c00000 */
.L_x_13:
[----:B------:R-:W-:-:S04]  /*1150*/  LOP3.LUT R0, R19, 0x1, RZ, 0xfc, !PT ;  /* 0x0000000113007812 */ /* 0x000fc800078efcff */
[----:B------:R-:W-:-:S13]  /*1160*/  ISETP.NE.AND P0, PT, R0, 0x3, PT ;  /* 0x000000030000780c */ /* 0x000fda0003f05270 */
[----:B------:R-:W-:Y:S05]  /*1170*/  @!P0 BRA `(.L_x_14) ;  /* 0x0000000000048947 */ /* 0x000fea0003800000 */
[----:B------:R-:W-:Y:S01]  /*1180*/  BPT.TRAP 0x1 ;  /* 0x000000040000795c */ /* 0x000fe20000300000 */
.L_x_14:
[----:B------:R-:W3:Y:S01]  /*1190*/  S2UR UR5, SR_CgaCtaId ;  /* 0x00000000000579c3 */ /* 0x000ee20000008800 */
[----:B------:R-:W-:Y:S01]  /*11a0*/  UMOV UR4, 0x400 ;  /* 0x0000040000047882 */ /* 0x000fe20000000000 */
[----:B------:R-:W-:Y:S02]  /*11b0*/  IMAD.U32 R0, RZ, RZ, UR38 ;  /* 0x00000026ff007e24 */ /* 0x000fe4000f8e00ff */
[----:B------:R-:W-:-:S03]  /*11c0*/  IMAD.U32 R3, RZ, RZ, UR39 ;  /* 0x00000027ff037e24 */ /* 0x000fc6000f8e00ff */
[----:B------:R-:W-:Y:S01]  /*11d0*/  SHF.L.U32 R0, R0, 0x1f, RZ ;  /* 0x0000001f00007819 */ /* 0x000fe200000006ff */
[----:B---3--:R-:W-:-:S06]  /*11e0*/  ULEA UR4, UR5, UR4, 0x18 ;  /* 0x0000000405047291 */ /* 0x008fcc000f8ec03f */
[----:B------:R-:W-:-:S04]  /*11f0*/  IMAD.U32 R6, RZ, RZ, UR4 ;  /* 0x00000004ff067e24 */ /* 0x000fc8000f8e00ff */
[----:B------:R-:W-:-:S04]  /*1200*/  IMAD R3, R3, 0x8, R6 ;  /* 0x0000000803037824 */ /* 0x000fc800078e0206 */
[----:B------:R3:W4:Y:S01]  /*1210*/  SYNCS.PHASECHK.TRANS64.TRYWAIT P1, [R3+URZ], R0 ;  /* 0x00000000030075a7 */ /* 0x000722000802017f */
[----:B------:R-:W-:Y:S05]  /*1220*/  @!P0 BRA `(.L_x_15) ;  /* 0x0000000000048947 */ /* 0x000fea0003800000 */
[----:B------:R-:W-:Y:S01]  /*1230*/  BPT.TRAP 0x1 ;  /* 0x000000040000795c */ /* 0x000fe20000300000 */
.L_x_15:
[----:B----4-:R-:W-:Y:S05]  /*1240*/  @P1 BRA `(.L_x_16) ;  /* 0x0000000000081947 */ /* 0x010fea0003800000 */
[----:B------:R-:W4:Y:S02]  /*1250*/  SYNCS.PHASECHK.TRANS64.TRYWAIT P1, [R3+URZ], R0 ;  /* 0x00000000030075a7 */ /* 0x000f24000802017f */
[----:B----4-:R-:W-:Y:S05]  /*1260*/  @!P1 BRA `(.L_x_17) ;  /* 0x0000008800589947 */ /* 0x010fea0003800000 */
.L_x_16:
[----:B------:R-:W-:-:S04]  /*1270*/  UISETP.LT.AND UP0, UPT, UR40, 0x1, UPT ;  /* 0x000000012800788c */ /* 0x000fc8000bf01270 */
[----:B------:R-:W-:-:S06]  /*1280*/  USEL UR4, UR40, 0x1, UP0 ;  /* 0x0000000128047887 */ /* 0x000fcc0008000000 */
[----:B---34-:R-:W-:Y:S01]  /*1290*/  IMAD.U32 R0, RZ, RZ, UR4 ;  /* 0x00000004ff007e24 */ /* 0x018fe2000f8e00ff */
[----:B------:R-:W-:Y:S05]  /*12a0*/  WARPSYNC.ALL ;  /* 0x0000000000007948 */ /* 0x000fea0003800000 */
[----:B------:R-:W-:-:S04]  /*12b0*/  IADD3 R0, -R0, UR40, RZ ;  /* 0x0000002800007c10 */ /* 0x000fc8000fffe1ff */
[----:B------:R-:W-:Y:S02]  /*12c0*/  ISETP.GE.AND P1, PT, R0, 0x1, PT ;  /* 0x000000010000780c */ /* 0x000fe40003f26270 */
[----:B------:R-:W-:Y:S01]  /*12d0*/  R2UR UR4, R6 ;  /* 0x00000000060472ca */ /* 0x000fe200000e0000 */
[----:B------:R-:W-:Y:S01]  /*12e0*/  WARPGROUP.ARRIVE ;  /* 0x00000000000079c5 */ /* 0x000fe20000000000 */
[----:B------:R-:W-:Y:S01]  /*12f0*/  UMOV UR5, 0xc0000010 ;  /* 0xc000001000057882 */ /* 0x000fe20000000000 */
[----:B------:R-:W-:-:S10]  /*1300*/  UMOV UR7, 0xc0000010 ;  /* 0xc000001000077882 */ /* 0x000fd40000000000 */
[----:B------:R-:W-:-:S04]  /*1310*/  UIADD3 UR4, UR4, 0x8100, URZ ;  /* 0x0000810004047890 */ /* 0x000fc8000fffe03f */
[----:B------:R-:W-:-:S04]  /*1320*/  USHF.R.U32.HI UR4, URZ, 0x4, UR4 ;  /* 0x000000043f047899 */ /* 0x000fc80008011604 */
[----:B------:R-:W-:-:S04]  /*1330*/  ULOP3.LUT UR4, UR4, 0x3fff, URZ, 0xc0, !UPT ;  /* 0x00003fff04047892 */ /* 0x000fc8000f8ec03f */
[----:B------:R-:W-:Y:S02]  /*1340*/  ULOP3.LUT UR9, UR4, 0x10000, URZ, 0xfc, !UPT ;  /* 0x0001000004097892 */ /* 0x000fe4000f8efc3f */
[----:B------:R-:W-:Y:S02]  /*1350*/  ULEA UR4, UR39, UR41, 0x9 ;  /* 0x0000002927047291 */ /* 0x000fe4000f8e483f */
[----:B------:R-:W-:-:S09]  /*1360*/  ULEA UR6, UR39, UR9, 0x8 ;  /* 0x0000000927067291 */ /* 0x000fd2000f8e403f */
[----:B------:R-:W-:Y:S01]  /*1370*/  IGMMA.64x128x32.S8.S8 R88, gdesc[UR4], RZ, !UPT, gsb0 ;  /* 0x03600000045879f1 */ /* 0x000fe2000c0410ff */
[----:B------:R-:W-:Y:S01]  /*1380*/  UIADD3 UR4, UR4, 0x100, URZ ;  /* 0x0000010004047890 */ /* 0x000fe2000fffe03f */
[----:B------:R-:W-:Y:S01]  /*1390*/  UMOV UR5, 0xc0000010 ;  /* 0xc000001000057882 */ /* 0x000fe20000000000 */
[----:B------:R-:W-:Y:S02]  /*13a0*/  WARPGROUP.DEPBAR.LE gsb0, 0x0 ;  /* 0x00008000000079c5 */ /* 0x000fe40000010000 */
[----:B------:R-:W-:-:S06]  /*13b0*/  WARPGROUP.ARRIVE ;  /* 0x00000000000079c5 */ /* 0x000fcc0000000000 */
[----:B------:R-:W-:Y:S03]  /*13c0*/  IGMMA.64x128x32.S8.S8 R24, gdesc[UR4], RZ, !UPT, gsb0 ;  /* 0x03600000041879f1 */ /* 0x000fe6000c0410ff */
[----:B------:R-:W-:Y:S02]  /*13d0*/  WARPGROUP.DEPBAR.LE gsb0, 0x0 ;  /* 0x00008000000079c5 */ /* 0x000fe40000010000 */
[----:B------:R-:W-:Y:S05]  /*13e0*/  @!P1 BRA `(.L_x_18) ;  /* 0x0000000000d89947 */ /* 0x000fea0003800000 */
[----:B------:R-:W-:Y:S02]  /*13f0*/  UIADD3 UR4, UR39, 0x1, URZ ;  /* 0x0000000127047890 */ /* 0x000fe4000fffe03f */
[----:B------:R-:W-:Y:S02]  /*1400*/  IMAD.U32 R3, RZ, RZ, UR39 ;  /* 0x00000027ff037e24 */ /* 0x000fe4000f8e00ff */
[----:B------:R-:W-:-:S04]  /*1410*/  UISETP.NE.AND UP0, UPT, UR4, 0x4, UPT ;  /* 0x000000040400788c */ /* 0x000fc8000bf05270 */
[----:B------:R-:W-:Y:S02]  /*1420*/  USEL UR5, URZ, 0x1, UP0 ;  /* 0x000000013f057887 */ /* 0x000fe40008000000 */
[----:B------:R-:W-:Y:S02]  /*1430*/  USEL UR8, UR4, URZ, UP0 ;  /* 0x0000003f04087287 */ /* 0x000fe40008000000 */
[----:B------:R-:W-:-:S06]  /*1440*/  ULOP3.LUT UR5, UR38, UR5, URZ, 0x3c, !UPT ;  /* 0x0000000526057292 */ /* 0x000fcc000f8e3c3f */
[----:B------:R-:W-:-:S07]  /*1450*/  IMAD.U32 R7, RZ, RZ, UR5 ;  /* 0x00000005ff077e24 */ /* 0x000fce000f8e00ff */
.L_x_25:
[----:B------:R-:W-:Y:S05]  /*1460*/  @!P0 BRA `(.L_x_19) ;  /* 0x0000000000048947 */ /* 0x000fea0003800000 */
[----:B------:R-:W-:Y:S01]  /*1470*/  BPT.TRAP 0x1 ;  /* 0x000000040000795c */ /* 0x000fe20000300000 */
.L_x_19:
[----:B------:R-:W3:Y:S01]  /*1480*/  S2UR UR5, SR_CgaCtaId ;  /* 0x00000000000579c3 */ /* 0x000ee20000008800 */
[----:B------:R-:W-:Y:S01]  /*1490*/  UMOV UR4, 0x400 ;  /* 0x0000040000047882 */ /* 0x000fe20000000000 */
[----:B01----:R-:W-:Y:S01]  /*14a0*/  IMAD.U32 R5, RZ, RZ, UR8 ;  /* 0x00000008ff057e24 */ /* 0x003fe2000f8e00ff */
[----:B------:R-:W-:Y:S01]  /*14b0*/  SHF.L.U32 R4, R7, 0x1f, RZ ;  /* 0x0000001f07047819 */ /* 0x000fe200000006ff */
[----:B---3--:R-:W-:-:S06]  /*14c0*/  ULEA UR4, UR5, UR4, 0x18 ;  /* 0x0000000405047291 */ /* 0x008fcc000f8ec03f */
[----:B------:R-:W-:-:S04]  /*14d0*/  IMAD.U32 R6, RZ, RZ, UR4 ;  /* 0x00000004ff067e24 */ /* 0x000fc8000f8e00ff */
[----:B------:R-:W-:-:S04]  /*14e0*/  IMAD R5, R5, 0x8, R6 ;  /* 0x0000000805057824 */ /* 0x000fc800078e0206 */
[----:B------:R0:W1:Y:S01]  /*14f0*/  SYNCS.PHASECHK.TRANS64.TRYWAIT P1, [R5+URZ], R4 ;  /* 0x00000004050075a7 */ /* 0x000062000802017f */
[----:B------:R-:W-:Y:S05]  /*1500*/  @!P0 BRA `(.L_x_20) ;  /* 0x0000000000048947 */ /* 0x000fea0003800000 */
[----:B------:R-:W-:Y:S01]  /*1510*/  BPT.TRAP 0x1 ;  /* 0x000000040000795c */ /* 0x000fe20000300000 */
.L_x_20:
[----:B-1----:R-:W-:Y:S05]  /*1520*/  @P1 BRA `(.L_x_21) ;  /* 0x0000000000081947 */ /* 0x002fea0003800000 */
[----:B------:R-:W1:Y:S02]  /*1530*/  SYNCS.PHASECHK.TRANS64.TRYWAIT P1, [R5+URZ], R4 ;  /* 0x00000004050075a7 */ /* 0x000e64000802017f */
[----:B-1----:R-:W-:Y:S05]  /*1540*/  @!P1 BRA `(.L_x_22) ;  /* 0x0000008400b49947 */ /* 0x002fea0003800000 */
.L_x_21:
[----:B------:R-:W-:Y:S01]  /*1550*/  ULEA UR4, UR8, UR41, 0x9 ;  /* 0x0000002908047291 */ /* 0x000fe2000f8e483f */
[----:B------:R-:W-:Y:S01]  /*1560*/  WARPGROUP.ARRIVE ;  /* 0x00000000000079c5 */ /* 0x000fe20000000000 */
[----:B------:R-:W-:Y:S01]  /*1570*/  ULEA UR6, UR8, UR9, 0x8 ;  /* 0x0000000908067291 */ /* 0x000fe2000f8e403f */
[----:B------:R-:W-:Y:S01]  /*1580*/  UMOV UR5, 0xc0000010 ;  /* 0xc000001000057882 */ /* 0x000fe20000000000 */
[----:B------:R-:W-:-:S07]  /*1590*/  UMOV UR7, 0xc0000010 ;  /* 0xc000001000077882 */ /* 0x000fce0000000000 */
[----:B------:R-:W-:Y:S01]  /*15a0*/  IGMMA.64x128x32.S8.S8 R88, gdesc[UR4], R88, gsb0 ;  /* 0x03600000045879f1 */ /* 0x000fe20008041058 */
[----:B------:R-:W-:Y:S01]  /*15b0*/  UIADD3 UR4, UR4, 0x100, URZ ;  /* 0x0000010004047890 */ /* 0x000fe2000fffe03f */
[----:B------:R-:W-:Y:S01]  /*15c0*/  UMOV UR5, 0xc0000010 ;  /* 0xc000001000057882 */ /* 0x000fe20000000000 */
[----:B------:R-:W-:Y:S02]  /*15d0*/  WARPGROUP.DEPBAR.LE gsb0, 0x0 ;  /* 0x00008000000079c5 */ /* 0x000fe40000010000 */
[----:B------:R-:W-:-:S06]  /*15e0*/  WARPGROUP.ARRIVE ;  /* 0x00000000000079c5 */ /* 0x000fcc0000000000 */
[----:B------:R-:W-:Y:S03]  /*15f0*/  IGMMA.64x128x32.S8.S8 R24, gdesc[UR4], R24, gsb0 ;  /* 0x03600000041879f1 */ /* 0x000fe60008041018 */
[----:B------:R-:W-:Y:S02]  /*1600*/  WARPGROUP.DEPBAR.LE gsb0, 0x0 ;  /* 0x00008000000079c5 */ /* 0x000fe40000010000 */
[----:B------:R-:W-:Y:S05]  /*1610*/  @!P0 BRA `(.L_x_23) ;  /* 0x0000000000048947 */ /* 0x000fea0003800000 */
[----:B------:R-:W-:Y:S01]  /*1620*/  BPT.TRAP 0x1 ;  /* 0x000000040000795c */ /* 0x000fe20000300000 */
.L_x_23:
[----:B01----:R-:W-:Y:S01]  /*1630*/  IMAD R4, R3, 0x8, R6 ;  /* 0x0000000803047824 */ /* 0x003fe200078e0206 */
[----:B------:R-:W-:-:S03]  /*1640*/  ISETP.GT.U32.AND P1, PT, R19, 0x1, PT ;  /* 0x000000011300780c */ /* 0x000fc60003f24070 */
[----:B------:R-:W-:-:S05]  /*1650*/  VIADD R4, R4, 0x20 ;  /* 0x0000002004047836 */ /* 0x000fca0000000000 */
[----:B------:R-:W-:-:S04]  /*1660*/  PRMT R4, RZ, 0x654, R4 ;  /* 0x00000654ff047816 */ /* 0x000fc80000000004 */
[----:B------:R0:W-:Y:S01]  /*1670*/  SYNCS.ARRIVE.TRANS64.RED.A1T0 RZ, [R4+URZ], RZ ;  /* 0x000000ff04ff79a7 */ /* 0x0001e2000810043f */
[----:B------:R-:W-:Y:S05]  /*1680*/  @P1 BRA `(.L_x_24) ;  /* 0x0000000000041947 */ /* 0x000fea0003800000 */
[----:B------:R-:W-:Y:S01]  /*1690*/  BPT.TRAP 0x1 ;  /* 0x000000040000795c */ /* 0x000fe20000300000 */
.L_x_24:
[----:B------:R-:W-:Y:S01]  /*16a0*/  UIADD3 UR8, UR8, 0x1, URZ ;  /* 0x0000000108087890 */ /* 0x000fe2000fffe03f */
[C---:B------:R-:W-:Y:S01]  /*16b0*/  ISETP.GT.AND P2, PT, R0.reuse, 0x1, PT ;  /* 0x000000010000780c */ /* 0x040fe20003f44270 */
[----:B------:R-:W-:Y:S02]  /*16c0*/  VIADD R3, R3, 0x1 ;  /* 0x0000000103037836 */ /* 0x000fe40000000000 */
[----:B------:R-:W-:Y:S01]  /*16d0*/  UISETP.NE.AND UP0, UPT, UR8, 0x4, UPT ;  /* 0x000000040800788c */ /* 0x000fe2000bf05270 */
[----:B------:R-:W-:Y:S02]  /*16e0*/  VIADD R0, R0, 0xffffffff ;  /* 0xffffffff00007836 */ /* 0x000fe40000000000 */
[C---:B------:R-:W-:Y:S01]  /*16f0*/  ISETP.NE.AND P1, PT, R3.reuse, 0x4, PT ;  /* 0x000000040300780c */ /* 0x040fe20003f25270 */
[----:B------:R-:W-:Y:S02]  /*1700*/  USEL UR4, URZ, 0x1, UP0 ;  /* 0x000000013f047887 */ /* 0x000fe40008000000 */
[----:B------:R-:W-:Y:S01]  /*1710*/  USEL UR8, UR8, URZ, UP0 ;  /* 0x0000003f08087287 */ /* 0x000fe20008000000 */
[----:B------:R-:W-:-:S03]  /*1720*/  SEL R3, R3, RZ, P1 ;  /* 0x000000ff03037207 */ /* 0x000fc60000800000 */
[----:B------:R-:W-:Y:S01]  /*1730*/  LOP3.LUT R7, R7, UR4, RZ, 0x3c, !PT ;  /* 0x0000000407077c12 */ /* 0x000fe2000f8e3cff */
[----:B------:R-:W-:Y:S07]  /*1740*/  @P2 BRA `(.L_x_25) ;  /* 0xfffffffc00442947 */ /* 0x000fee000383ffff */
.L_x_18:
[----:B------:R-:W3:Y:S02]  /*1750*/  LDC R0, c[0x0][0x28c] ;  /* 0x0000a300ff007b82 */ /* 0x000ee40000000800 */
[----:B---3--:R-:W-:-:S13]  /*1760*/  ISETP.GE.AND P1, PT, R0, 0x1, PT ;  /* 0x000000010000780c */ /* 0x008fda0003f26270 */
[----:B------:R-:W-:Y:S05]  /*1770*/  @!P1 BRA `(.L_x_26) ;  /* 0x0000000000389947 */ /* 0x000fea0003800000 */
[----:B------:R-:W-:Y:S05]  /*1780*/  @!P0 BRA `(.L_x_27) ;  /* 0x0000000000048947 */ /* 0x000fea0003800000 */
[----:B------:R-:W-:Y:S01]  /*1790*/  BPT.TRAP 0x1 ;  /* 0x000000040000795c */ /* 0x000fe20000300000 */
.L_x_27:
[----:B------:R-:W-:Y:S01]  /*17a0*/  UISETP.LT.AND UP0, UPT, UR40, 0x1, UPT ;  /* 0x000000012800788c */ /* 0x000fe2000bf01270 */
[----:B------:R-:W-:-:S03]  /*17b0*/  ISETP.GT.U32.AND P0, PT, R19, 0x1, PT ;  /* 0x000000011300780c */ /* 0x000fc60003f04070 */
[----:B------:R-:W-:-:S04]  /*17c0*/  USEL UR4, UR40, 0x1, UP0 ;  /* 0x0000000128047887 */ /* 0x000fc80008000000 */
[----:B------:R-:W-:-:S04]  /*17d0*/  UIADD3 UR4, UR39, UR40, -UR4 ;  /* 0x0000002827047290 */ /* 0x000fc8000fffe804 */
[----:B------:R-:W-:-:S04]  /*17e0*/  USHF.L.U32 UR4, UR4, 0x3, URZ ;  /* 0x0000000304047899 */ /* 0x000fc8000800063f */
[----:B------:R-:W-:-:S06]  /*17f0*/  ULOP3.LUT UR4, UR4, 0x18, URZ, 0xc0, !UPT ;  /* 0x0000001804047892 */ /* 0x000fcc000f8ec03f */
[----:B------:R-:W-:-:S05]  /*1800*/  IMAD.U32 R3, RZ, RZ, UR4 ;  /* 0x00000004ff037e24 */ /* 0x000fca000f8e00ff */
[----:B------:R-:W-:-:S04]  /*1810*/  IADD3 R0, R6, 0x20, R3 ;  /* 0x0000002006007810 */ /* 0x000fc80007ffe003 */
[----:B------:R-:W-:-:S04]  /*1820*/  PRMT R0, RZ, 0x654, R0 ;  /* 0x00000654ff007816 */ /* 0x000fc80000000000 */
[----:B------:R3:W-:Y:S01]  /*1830*/  SYNCS.ARRIVE.TRANS64.RED.A1T0 RZ, [R0+URZ], RZ ;  /* 0x000000ff00ff79a7 */ /* 0x0007e2000810043f */
[----:B------:R-:W-:Y:S05]  /*1840*/  @P0 BRA `(.L_x_26) ;  /* 0x0000000000040947 */ /* 0x000fea0003800000 */
[----:B------:R-:W-:Y:S01]  /*1850*/  BPT.TRAP 0x1 ;  /* 0x000000040000795c */ /* 0x000fe20000300000 */
.L_x_26:
[----:B------:R-:W4:Y:S01]  /*1860*/  LDC R6, c[0x0][0x288] ;  /* 0x0000a200ff067b82 */ /* 0x000f220000000800 */
[--C-:B---3--:R-:W-:Y:S01]  /*1870*/  SHF.R.U32.HI R0, RZ, 0x2, R18.reuse ;  /* 0x00000002ff007819 */ /* 0x108fe20000011612 */
[----:B------:R-:W-:Y:S01]  /*1880*/  UIADD3 UR39, UR40, UR39, URZ ;  /* 0x0000002728277290 */ /* 0x000fe2000fffe03f */
[----:B01----:R-:W-:Y:S01]  /*1890*/  SHF.R.U32.HI R5, RZ, 0x7, R18 ;  /* 0x00000007ff057819 */ /* 0x003fe20000011612 */
[----:B------:R-:W-:Y:S01]  /*18a0*/  IMAD.SHL.U32 R23, R23, 0x80, RZ ;  /* 0x0000008017177824 */ /* 0x000fe200078e00ff */
[----:B------:R-:W-:Y:S01]  /*18b0*/  LOP3.LUT R3, R0, 0x7, RZ, 0xc0, !PT ;  /* 0x0000000700037812 */ /* 0x000fe200078ec0ff */
[----:B------:R-:W-:Y:S01]  /*18c0*/  USHF.R.U32.HI UR4, URZ, 0x2, UR39 ;  /* 0x000000023f047899 */ /* 0x000fe20008011627 */
[C---:B------:R-:W-:Y:S01]  /*18d0*/  LOP3.LUT R4, R18.reuse, 0x60, RZ, 0xc0, !PT ;  /* 0x0000006012047812 */ /* 0x040fe200078ec0ff */
[----:B------:R-:W-:Y:S01]  /*18e0*/  IMAD.SHL.U32 R14, R18, 0x2, RZ ;  /* 0x00000002120e7824 */ /* 0x000fe200078e00ff */
[----:B------:R-:W-:Y:S01]  /*18f0*/  LOP3.LUT R0, R5, 0x1, RZ, 0xc0, !PT ;  /* 0x0000000105007812 */ /* 0x000fe200078ec0ff */
[----:B------:R-:W-:Y:S01]  /*1900*/  ULOP3.LUT UR4, UR4, 0x1, URZ, 0xc0, !UPT ;  /* 0x0000000104047892 */ /* 0x000fe2000f8ec03f */
[----:B------:R-:W-:Y:S01]  /*1910*/  SHF.R.U32.HI R8, RZ, 0x1, R4 ;  /* 0x00000001ff087819 */ /* 0x000fe20000011604 */
[----:B------:R-:W-:Y:S01]  /*1920*/  ULDC UR8, c[0x0][0x284] ;  /* 0x0000a10000087ab9 */ /* 0x000fe20000000800 */
[----:B------:R-:W-:Y:S01]  /*1930*/  UISETP.GT.U32.AND UP1, UPT, UR39, 0x3, UPT ;  /* 0x000000032700788c */ /* 0x000fe2000bf24070 */
[----:B------:R-:W-:Y:S01]  /*1940*/  IMAD.SHL.U32 R4, R0, 0x40, RZ ;  /* 0x0000004000047824 */ /* 0x000fe200078e00ff */
[--C-:B------:R-:W-:Y:S01]  /*1950*/  IADD3 R5, RZ, -R8, -R3.reuse ;  /* 0x80000008ff057210 */ /* 0x100fe20007ffe803 */
[----:B------:R-:W-:Y:S01]  /*1960*/  UISETP.NE.U32.AND UP0, UPT, UR4, 0x1, UPT ;  /* 0x000000010400788c */ /* 0x000fe2000bf05070 */
[----:B------:R-:W-:Y:S01]  /*1970*/  SHF.R.S32.HI R160, RZ, 0x1f, R22 ;  /* 0x0000001fffa07819 */ /* 0x000fe20000011416 */
[----:B------:R-:W-:Y:S01]  /*1980*/  ULDC.64 UR6, c[0x0][0x5d0] ;  /* 0x0001740000067ab9 */ /* 0x000fe20000000a00 */
[----:B------:R-:W-:Y:S01]  /*1990*/  LOP3.LUT R165, R4, 0x40, R3, 0xe2, !PT ;  /* 0x0000004004a57812 */ /* 0x000fe200078ee203 */
[----:B------:R-:W-:Y:S01]  /*19a0*/  UISETP.LT.U32.AND UP1, UPT, UR40, 0x4, UP1 ;  /* 0x000000042800788c */ /* 0x000fe20008f21070 */
[----:B------:R-:W-:Y:S01]  /*19b0*/  LOP3.LUT R3, R18, 0x3, RZ, 0xc0, !PT ;  /* 0x0000000312037812 */ /* 0x000fe200078ec0ff */
[----:B------:R-:W-:Y:S01]  /*19c0*/  UISETP.GT.U32.AND UP0, UPT, UR40, 0x3, !UP0 ;  /* 0x000000032800788c */ /* 0x000fe2000c704070 */
[C---:B------:R-:W-:Y:S01]  /*19d0*/  LOP3.LUT R14, R23.reuse, 0x6, R14, 0xf8, !PT ;  /* 0x00000006170e7812 */ /* 0x040fe200078ef80e */
[----:B------:R-:W-:Y:S01]  /*19e0*/  IMAD R7, R160, UR6, RZ ;  /* 0x00000006a0077c24 */ /* 0x000fe2000f8e02ff */
[----:B----4-:R-:W-:Y:S01]  /*19f0*/  ISETP.GE.AND P0, PT, R23, R6, PT ;  /* 0x000000061700720c */ /* 0x010fe20003f06270 */
[----:B------:R-:W-:Y:S01]  /*1a00*/  IMAD R10, R3, -0x2, R6 ;  /* 0xfffffffe030a7824 */ /* 0x000fe200078e0206 */
[----:B------:R-:W-:Y:S01]  /*1a10*/  SHF.R.S32.HI R15, RZ, 0x1f, R14 ;  /* 0x0000001fff0f7819 */ /* 0x000fe2000001140e */
[----:B------:R-:W-:Y:S01]  /*1a20*/  IMAD.SHL.U32 R3, R152, 0x100, RZ ;  /* 0x0000010098037824 */ /* 0x000fe200078e00ff */
[----:B------:R-:W-:Y:S01]  /*1a30*/  USEL UR5, URZ, 0x1, !UP1 ;  /* 0x000000013f057887 */ /* 0x000fe2000c800000 */
[----:B------:R-:W-:Y:S01]  /*1a40*/  IMAD R0, R0, -0x40, R5 ;  /* 0xffffffc000007824 */ /* 0x000fe200078e0205 */
[----:B------:R-:W-:Y:S01]  /*1a50*/  USEL UR4, URZ, 0x1, !UP0 ;  /* 0x000000013f047887 */ /* 0x000fe2000c000000 */
[----:B------:R-:W-:Y:S01]  /*1a60*/  IMAD.WIDE R4, R152, 0x100, RZ ;  /* 0x0000010098047825 */ /* 0x000fe200078e02ff */
[C---:B------:R-:W-:Y:S01]  /*1a70*/  ISETP.GE.OR P0, PT, R3.reuse, UR8, P0 ;  /* 0x0000000803007c0c */ /* 0x040fe20008706670 */
[----:B------:R-:W-:Y:S01]  /*1a80*/  ULOP3.LUT UR39, UR39, 0x3, URZ, 0xc0, !UPT ;  /* 0x0000000327277892 */ /* 0x000fe2000f8ec03f */
[----:B------:R-:W-:Y:S01]  /*1a90*/  IADD3 R0, -R3, UR8, R0 ;  /* 0x0000000803007c10 */ /* 0x000fe2000fffe100 */
[C---:B------:R-:W-:Y:S01]  /*1aa0*/  IMAD R9, R22.reuse, UR7, R7 ;  /* 0x0000000716097c24 */ /* 0x040fe2000f8e0207 */
[----:B------:R-:W-:Y:S01]  /*1ab0*/  ULOP3.LUT UR38, UR4, UR38, UR5, 0x96, !UPT ;  /* 0x0000002604267292 */ /* 0x000fe2000f8e9605 */
[----:B------:R-:W-:Y:S01]  /*1ac0*/  IMAD.WIDE.U32 R6, R22, UR6, R14 ;  /* 0x0000000616067c25 */ /* 0x000fe2000f8e000e */
[----:B------:R-:W-:-:S03]  /*1ad0*/  LOP3.LUT R165, R4, R165, R8, 0xfe, !PT ;  /* 0x000000a504a57212 */ /* 0x000fc600078efe08 */
[----:B------:R-:W-:Y:S02]  /*1ae0*/  IMAD.IADD R7, R7, 0x1, R9 ;  /* 0x0000000107077824 */ /* 0x000fe400078e0209 */
[----:B------:R-:W-:Y:S02]  /*1af0*/  IMAD.IADD R3, R10, 0x1, -R23 ;  /* 0x000000010a037824 */ /* 0x000fe400078e0a17 */
[----:B------:R-:W-:Y:S01]  /*1b00*/  IMAD.MOV.U32 R152, RZ, RZ, -0x1 ;  /* 0xffffffffff987424 */ /* 0x000fe200078e00ff */
[----:B------:R-:W-:Y:S06]  /*1b10*/  @P0 BRA `(.L_x_28) ;  /* 0x0000006000f40947 */ /* 0x000fec0003800000 */
[----:B------:R-:W0:Y:S01]  /*1b20*/  LDC.64 R20, c[0x0][0x5c8] ;  /* 0x00017200ff147b82 */ /* 0x000e220000000a00 */
[----:B------:R-:W-:Y:S01]  /*1b30*/  ULDC.64 UR4, c[0x0][0x5c0] ;  /* 0x0001700000047ab9 */ /* 0x000fe20000000a00 */
[----:B------:R-:W-:Y:S01]  /*1b40*/  BSSY B0, `(.L_x_28) ;  /* 0x000063a000007945 */ /* 0x000fe20003800000 */
[-C--:B0-----:R-:W-:Y:S01]  /*1b50*/  IMAD R8, R5, R20.reuse, RZ ;  /* 0x0000001405087224 */ /* 0x081fe200078e02ff */
[----:B------:R-:W-:Y:S01]  /*1b60*/  SHF.L.U64.HI R13, R20, 0x3, R21 ;  /* 0x00000003140d7819 */ /* 0x000fe20000010215 */
[----:B------:R-:W-:-:S04]  /*1b70*/  IMAD.WIDE.U32 R6, R165, R20, R6 ;  /* 0x00000014a5067225 */ /* 0x000fc800078e0006 */
[----:B------:R-:W-:Y:S01]  /*1b80*/  IMAD R9, R165, R21, R8 ;  /* 0x00000015a5097224 */ /* 0x000fe200078e0208 */
[----:B------:R-:W-:Y:S01]  /*1b90*/  IADD3 R158, P0, R6, UR4, RZ ;  /* 0x00000004069e7c10 */ /* 0x000fe2000ff1e0ff */
[C---:B------:R-:W-:Y:S02]  /*1ba0*/  IMAD.SHL.U32 R11, R20.reuse, 0x8, RZ ;  /* 0x00000008140b7824 */ /* 0x040fe400078e00ff */
[----:B------:R-:W-:Y:S01]  /*1bb0*/  IMAD.IADD R9, R7, 0x1, R9 ;  /* 0x0000000107097824 */ /* 0x000fe200078e0209 */
[-C--:B------:R-:W-:Y:S02]  /*1bc0*/  LEA R6, P2, R20, R158.reuse, 0x7 ;  /* 0x0000009e14067211 */ /* 0x080fe400078438ff */
[----:B------:R-:W-:Y:S02]  /*1bd0*/  IADD3 R8, P1, R11, R158, RZ ;  /* 0x0000009e0b087210 */ /* 0x000fe40007f3e0ff */
[----:B------:R-:W-:Y:S02]  /*1be0*/  IADD3.X R159, R9, UR5, RZ, P0, !PT ;  /* 0x00000005099f7c10 */ /* 0x000fe400087fe4ff */
[----:B-----5:R-:W-:-:S02]  /*1bf0*/  ISETP.NE.AND P0, PT, R154, RZ, PT ;  /* 0x000000ff9a00720c */ /* 0x020fc40003f05270 */
[----:B------:R-:W-:Y:S01]  /*1c00*/  LEA.HI.X R7, R20, R159, R21, 0x7, P2 ;  /* 0x0000009f14077211 */ /* 0x000fe200010f3c15 */
[----:B------:R-:W-:Y:S01]  /*1c10*/  IMAD.X R9, R13, 0x1, R159, P1 ;  /* 0x000000010d097824 */ /* 0x000fe200008e069f */
[----:B------:R-:W-:-:S05]  /*1c20*/  IADD3 R10, P2, R11, R6, RZ ;  /* 0x000000060b0a7210 */ /* 0x000fca0007f5e0ff */
[----:B------:R-:W-:-:S04]  /*1c30*/  IMAD.X R11, R13, 0x1, R7, P2 ;  /* 0x000000010d0b7824 */ /* 0x000fc800010e0607 */
[----:B------:R-:W-:Y:S05]  /*1c40*/  @!P0 BRA `(.L_x_29) ;  /* 0x0000004800948947 */ /* 0x000fea0003800000 */
[----:B------:R-:W0:Y:S01]  /*1c50*/  LDC.64 R156, c[0x0][0x5b0] ;  /* 0x00016c00ff9c7b82 */ /* 0x000e220000000a00 */
[----:B------:R-:W-:Y:S01]  /*1c60*/  ULDC.64 UR4, c[0x0][0x5b8] ;  /* 0x00016e0000047ab9 */ /* 0x000fe20000000a00 */
[----:B------:R-:W-:Y:S01]  /*1c70*/  ISETP.GE.AND P0, PT, R0, 0x1, PT ;  /* 0x000000010000780c */ /* 0x000fe20003f06270 */
[----:B------:R-:W-:Y:S01]  /*1c80*/  IMAD R21, R160, UR4, RZ ;  /* 0x00000004a0157c24 */ /* 0x000fe2000f8e02ff */
[----:B------:R-:W-:Y:S01]  /*1c90*/  BSSY B1, `(.L_x_30) ;  /* 0x0000010000017945 */ /* 0x000fe20003800000 */
[C---:B------:R-:W-:Y:S01]  /*1ca0*/  IMAD.WIDE.U32 R14, R22.reuse, UR4, R14 ;  /* 0x00000004160e7c25 */ /* 0x040fe2000f8e000e */
[----:B------:R-:W-:Y:S02]  /*1cb0*/  ISETP.LT.OR P3, PT, R3, 0x1, !P0 ;  /* 0x000000010300780c */ /* 0x000fe40004761670 */
[----:B------:R-:W1:Y:S01]  /*1cc0*/  LDC.64 R12, c[0x0][0x5a8] ;  /* 0x00016a00ff0c7b82 */ /* 0x000e620000000a00 */
[----:B------:R-:W-:Y:S02]  /*1cd0*/  IMAD R21, R22, UR5, R21 ;  /* 0x0000000516157c24 */ /* 0x000fe4000f8e0215 */
[----:B------:R-:W-:-:S02]  /*1ce0*/  IMAD.MOV.U32 R20, RZ, RZ, R14 ;  /* 0x000000ffff147224 */ /* 0x000fc400078e000e */
[----:B------:R-:W-:Y:S02]  /*1cf0*/  IMAD.IADD R21, R15, 0x1, R21 ;  /* 0x000000010f157824 */ /* 0x000fe400078e0215 */
[-C--:B0-----:R-:W-:Y:S01]  /*1d00*/  IMAD R160, R5, R156.reuse, RZ ;  /* 0x0000009c05a07224 */ /* 0x081fe200078e02ff */
[----:B------:R-:W-:Y:S01]  /*1d10*/  SHF.L.U64.HI R161, R156, 0x3, R157 ;  /* 0x000000039ca17819 */ /* 0x000fe2000001029d */
[----:B------:R-:W-:-:S04]  /*1d20*/  IMAD.WIDE.U32 R22, R165, R156, R20 ;  /* 0x0000009ca5167225 */ /* 0x000fc800078e0014 */
[----:B------:R-:W-:Y:S01]  /*1d30*/  IMAD R169, R165, R157, R160 ;  /* 0x0000009da5a97224 */ /* 0x000fe200078e02a0 */
[----:B-1----:R-:W-:Y:S01]  /*1d40*/  IADD3 R22, P1, R22, R12, RZ ;  /* 0x0000000c16167210 */ /* 0x002fe20007f3e0ff */
[----:B------:R-:W-:-:S03]  /*1d50*/  IMAD.SHL.U32 R160, R156, 0x8, RZ ;  /* 0x000000089ca07824 */ /* 0x000fc600078e00ff */
[----:B------:R-:W-:Y:S01]  /*1d60*/  IADD3.X R23, R13, R23, R169, P1, !PT ;  /* 0x000000170d177210 */ /* 0x000fe20000ffe4a9 */
[----:B------:R-:W-:Y:S08]  /*1d70*/  @P3 BRA `(.L_x_31) ;  /* 0x0000000000043947 */ /* 0x000ff00003800000 */
[----:B--2---:R0:W5:Y:S02]  /*1d80*/  LDG.E.U8 R155, desc[UR36][R22.64] ;  /* 0x00000024169b7981 */ /* 0x004164000c1e1100 */
.L_x_31:
[----:B------:R-:W-:Y:S05]  /*1d90*/  BSYNC B1 ;  /* 0x0000000000017941 */ /* 0x000fea0003800000 */
.L_x_30:
[----:B-----5:R-:W-:Y:S01]  /*1da0*/  LOP3.LUT R164, R155, 0xffff, RZ, 0xc0, !PT ;  /* 0x0000ffff9ba47812 */ /* 0x020fe200078ec0ff */
[----:B------:R-:W-:Y:S01]  /*1db0*/  IMAD.WIDE.U32 R162, R165, R156, R160 ;  /* 0x0000009ca5a27225 */ /* 0x000fe200078e00a0 */
[----:B------:R-:W-:Y:S01]  /*1dc0*/  ISETP.LT.OR P4, PT, R3, 0x2, !P0 ;  /* 0x000000020300780c */ /* 0x000fe20004781670 */
[----:B------:R-:W-:Y:S01]  /*1dd0*/  BSSY B1, `(.L_x_32) ;  /* 0x000000e000017945 */ /* 0x000fe20003800000 */
[----:B------:R-:W-:Y:S01]  /*1de0*/  PRMT R167, R164, 0x8880, RZ ;  /* 0x00008880a4a77816 */ /* 0x000fe200000000ff */
[----:B------:R-:W-:Y:S01]  /*1df0*/  IMAD.IADD R163, R169, 0x1, R163 ;  /* 0x00000001a9a37824 */ /* 0x000fe200078e02a3 */
[----:B------:R-:W-:Y:S02]  /*1e00*/  IADD3 R162, P2, P5, R14, R12, R162 ;  /* 0x0000000c0ea27210 */ /* 0x000fe40007d5e0a2 */
[----:B------:R-:W-:Y:S01]  /*1e10*/  ISETP.GE.AND P1, PT, R0, 0x9, PT ;  /* 0x000000090000780c */ /* 0x000fe20003f26270 */
[----:B------:R-:W-:Y:S01]  /*1e20*/  IMAD R164, R167, R154, RZ ;  /* 0x0000009aa7a47224 */ /* 0x000fe200078e02ff */
[----:B------:R-:W-:-:S02]  /*1e30*/  IADD3.X R163, R21, R13, R163, P2, P5 ;  /* 0x0000000d15a37210 */ /* 0x000fc400017ea4a3 */
[----:B------:R-:W-:Y:S01]  /*1e40*/  ISETP.LT.OR P2, PT, R3, 0x1, !P1 ;  /* 0x000000010300780c */ /* 0x000fe20004f41670 */
[----:B------:R-:W-:-:S05]  /*1e50*/  @!P3 IMAD R167, R88, R153, R164 ;  /* 0x0000009958a7b224 */ /* 0x000fca00078e02a4 */
[----:B------:R1:W-:Y:S01]  /*1e60*/  @!P3 STG.E.U8 desc[UR36][R158.64], R167 ;  /* 0x000000a79e00b986 */ /* 0x0003e2000c101124 */
[----:B------:R-:W-:Y:S06]  /*1e70*/  @P4 BRA `(.L_x_33) ;  /* 0x00000000000c4947 */ /* 0x000fec0003800000 */
[----:B--2---:R-:W1:Y:S02]  /*1e80*/  LDG.E.U8 R155, desc[UR36][R22.64+0x1] ;  /* 0x00000124169b7981 */ /* 0x004e64000c1e1100 */
[----:B-1----:R-:W-:-:S05]  /*1e90*/  PRMT R167, R155, 0x8880, RZ ;  /* 0x000088809ba77816 */ /* 0x002fca00000000ff */
[----:B------:R-:W-:-:S07]  /*1ea0*/  IMAD R164, R167, R154, RZ ;  /* 0x0000009aa7a47224 */ /* 0x000fce00078e02ff */
.L_x_33:
[----:B------:R-:W-:Y:S05]  /*1eb0*/  BSYNC B1 ;  /* 0x0000000000017941 */ /* 0x000fea0003800000 */
.L_x_32:
[----:B------:R-:W-:Y:S01]  /*1ec0*/  @!P4 IMAD R89, R89, R153, R164 ;  /* 0x000000995959c224 */ /* 0x000fe200078e02a4 */
[----:B------:R-:W-:Y:S04]  /*1ed0*/  BSSY B1, `(.L_x_34) ;  /* 0x0000006000017945 */ /* 0x000fe80003800000 */
[----:B------:R3:W-:Y:S01]  /*1ee0*/  @!P4 STG.E.U8 desc[UR36][R158.64+0x1], R89 ;  /* 0x000001599e00c986 */ /* 0x0007e2000c101124 */
[----:B------:R-:W-:Y:S05]  /*1ef0*/  @P2 BRA `(.L_x_35) ;  /* 0x00000000000c2947 */ /* 0x000fea0003800000 */
[----:B--2---:R-:W3:Y:S02]  /*1f00*/  LDG.E.U8 R155, desc[UR36][R162.64] ;  /* 0x00000024a29b7981 */ /* 0x004ee4000c1e1100 */
[----:B---3--:R-:W-:-:S05]  /*1f10*/  PRMT R89, R155, 0x8880, RZ ;  /* 0x000088809b597816 */ /* 0x008fca00000000ff */
[----:B------:R-:W-:-:S07]  /*1f20*/  IMAD R164, R89, R154, RZ ;  /* 0x0000009a59a47224 */ /* 0x000fce00078e02ff */
.L_x_35:
[----:B------:R-:W-:Y:S05]  /*1f30*/  BSYNC B1 ;  /* 0x0000000000017941 */ /* 0x000fea0003800000 */
.L_x_34:
[C---:B------:R-:W-:Y:S01]  /*1f40*/  ISETP.LT.OR P4, PT, R3.reuse, 0x2, !P1 ;  /* 0x000000020300780c */ /* 0x040fe20004f81670 */
[----:B---3--:R-:W-:Y:S01]  /*1f50*/  @!P2 IMAD R89, R90, R153, R164 ;  /* 0x000000995a59a224 */ /* 0x008fe200078e02a4 */
[----:B------:R-:W-:Y:S01]  /*1f60*/  BSSY B1, `(.L_x_36) ;  /* 0x0000009000017945 */ /* 0x000fe20003800000 */
[C---:B------:R-:W-:Y:S02]  /*1f70*/  ISETP.LT.OR P3, PT, R3.reuse, 0x9, !P0 ;  /* 0x000000090300780c */ /* 0x040fe40004761670 */
[C---:B------:R-:W-:Y:S01]  /*1f80*/  ISETP.LT.OR P5, PT, R3.reuse, 0xa, !P0 ;  /* 0x0000000a0300780c */ /* 0x040fe200047a1670 */
[----:B------:R3:W-:Y:S01]  /*1f90*/  @!P2 STG.E.U8 desc[UR36][R8.64], R89 ;  /* 0x000000590800a986 */ /* 0x0007e2000c101124 */
[----:B------:R-:W-:-:S06]  /*1fa0*/  ISETP.LT.OR P2, PT, R3, 0x9, !P1 ;  /* 0x000000090300780c */ /* 0x000fcc0004f41670 */
[----:B------:R-:W-:Y:S07]  /*1fb0*/  @P4 BRA `(.L_x_37) ;  /* 0x00000000000c4947 */ /* 0x000fee0003800000 */
[----:B--2---:R-:W3:Y:S02]  /*1fc0*/  LDG.E.U8 R155, desc[UR36][R162.64+0x1] ;  /* 0x00000124a29b7981 */ /* 0x004ee4000c1e1100 */
[----:B---3--:R-:W-:-:S05]  /*1fd0*/  PRMT R89, R155, 0x8880, RZ ;  /* 0x000088809b597816 */ /* 0x008fca00000000ff */
[----:B------:R-:W-:-:S07]  /*1fe0*/  IMAD R164, R89, R154, RZ ;  /* 0x0000009a59a47224 */ /* 0x000fce00078e02ff */
.L_x_37:
[----:B------:R-:W-:Y:S05]  /*1ff0*/  BSYNC B1 ;  /* 0x0000000000017941 */ /* 0x000fea0003800000 */
.L_x_36:
[----:B------:R-:W-:Y:S01]  /*2000*/  @!P4 IMAD R91, R91, R153, R164 ;  /* 0x000000995b5bc224 */ /* 0x000fe200078e02a4 */
[----:B------:R-:W-:Y:S04]  /*2010*/  BSSY B1, `(.L_x_38) ;  /* 0x0000006000017945 */ /* 0x000fe80003800000 */
[----:B------:R4:W-:Y:S01]  /*2020*/  @!P4 STG.E.U8 desc[UR36][R8.64+0x1], R91 ;  /* 0x0000015b0800c986 */ /* 0x0009e2000c101124 */
[----:B------:R-:W-:Y:S05]  /*2030*/  @P3 BRA `(.L_x_39) ;  /* 0x00000000000c3947 */ /* 0x000fea0003800000 */
[----:B--2---:R-:W3:Y:S02]  /*2040*/  LDG.E.U8 R155, desc[UR36][R22.64+0x8] ;  /* 0x00000824169b7981 */ /* 0x004ee4000c1e1100 */
[----:B---3--:R-:W-:-:S05]  /*2050*/  PRMT R89, R155, 0x8880, RZ ;  /* 0x000088809b597816 */ /* 0x008fca00000000ff */
[----:B------:R-:W-:-:S07]  /*2060*/  IMAD R164, R89, R154, RZ ;  /* 0x0000009a59a47224 */ /* 0x000fce00078e02ff */
.L_x_39:
[----:B------:R-:W-:Y:S05]  /*2070*/  BSYNC B1 ;  /* 0x0000000000017941 */ /* 0x000fea0003800000 */
.L_x_38:
[----:B---3--:R-:W-:Y:S01]  /*2080*/  @!P3 IMAD R89, R92, R153, R164 ;  /* 0x000000995c59b224 */ /* 0x008fe200078e02a4 */
[----:B------:R-:W-:Y:S04]  /*2090*/  BSSY B1, `(.L_x_40) ;  /* 0x0000006000017945 */ /* 0x000fe80003800000 */
[----:B------:R3:W-:Y:S01]  /*20a0*/  @!P3 STG.E.U8 desc[UR36][R158.64+0x8], R89 ;  /* 0x000008599e00b986 */ /* 0x0007e2000c101124 */
[----:B------:R-:W-:Y:S05]  /*20b0*/  @P5 BRA `(.L_x_41) ;  /* 0x00000000000c5947 */ /* 0x000fea0003800000 */
[----:B--2---:R-:W3:Y:S02]  /*20c0*/  LDG.E.U8 R155, desc[UR36][R22.64+0x9] ;  /* 0x00000924169b7981 */ /* 0x004ee4000c1e1100 */
[----:B---3--:R-:W-:-:S05]  /*20d0*/  PRMT R89, R155, 0x8880, RZ ;  /* 0x000088809b597816 */ /* 0x008fca00000000ff */
[----:B------:R-:W-:-:S07]  /*20e0*/  IMAD R164, R89, R154, RZ ;  /* 0x0000009a59a47224 */ /* 0x000fce00078e02ff */
.L_x_41:
[----:B------:R-:W-:Y:S05]  /*20f0*/  BSYNC B1 ;  /* 0x0000000000017941 */ /* 0x000fea0003800000 */
.L_x_40:
[----:B------:R-:W-:Y:S01]  /*2100*/  @!P5 IMAD R93, R93, R153, R164 ;  /* 0x000000995d5dd224 */ /* 0x000fe200078e02a4 */
[----:B------:R-:W-:Y:S04]  /*2110*/  BSSY B1, `(.L_x_42) ;  /* 0x0000006000017945 */ /* 0x000fe80003800000 */
[----:B------:R0:W-:Y:S01]  /*2120*/  @!P5 STG.E.U8 desc[UR36][R158.64+0x9], R93 ;  /* 0x0000095d9e00d986 */ /* 0x0001e2000c101124 */
[----:B------:R-:W-:Y:S05]  /*2130*/  @P2 BRA `(.L_x_43) ;  /* 0x00000000000c2947 */ /* 0x000fea0003800000 */
[----:B--2---:R-:W3:Y:S02]  /*2140*/  LDG.E.U8 R155, desc[UR36][R162.64+0x8] ;  /* 0x00000824a29b7981 */ /* 0x004ee4000c1e1100 */
[----:B---3--:R-:W-:-:S05]  /*2150*/  PRMT R89, R155, 0x8880, RZ ;  /* 0x000088809b597816 */ /* 0x008fca00000000ff */
[----:B------:R-:W-:-:S07]  /*2160*/  IMAD R164, R89, R154, RZ ;  /* 0x0000009a59a47224 */ /* 0x000fce00078e02ff */
.L_x_43:
[----:B------:R-:W-:Y:S05]  /*2170*/  BSYNC B1 ;  /* 0x0000000000017941 */ /* 0x000fea0003800000 */
.L_x_42:
        /* <DEDUP_REMOVED lines=11> */
.L_x_45:
[----:B------:R-:W-:Y:S05]  /*2230*/  BSYNC B1 ;  /* 0x0000000000017941 */ /* 0x000fea0003800000 */
.L_x_44:
[----:B------:R-:W-:Y:S01]  /*2240*/  @!P4 IMAD R95, R95, R153, R164 ;  /* 0x000000995f5fc224 */ /* 0x000fe200078e02a4 */
[----:B------:R-:W-:Y:S04]  /*2250*/  BSSY B1, `(.L_x_46) ;  /* 0x0000006000017945 */ /* 0x000fe80003800000 */
[----:B------:R0:W-:Y:S01]  /*2260*/  @!P4 STG.E.U8 desc[UR36][R8.64+0x9], R95 ;  /* 0x0000095f0800c986 */ /* 0x0001e2000c101124 */
[----:B------:R-:W-:Y:S05]  /*2270*/  @P3 BRA `(.L_x_47) ;  /* 0x00000000000c3947 */ /* 0x000fea0003800000 */
[----:B--2---:R-:W3:Y:S02]  /*2280*/  LDG.E.U8 R155, desc[UR36][R22.64+0x10] ;  /* 0x00001024169b7981 */ /* 0x004ee4000c1e1100 */
[----:B---3--:R-:W-:-:S05]  /*2290*/  PRMT R89, R155, 0x8880, RZ ;  /* 0x000088809b597816 */ /* 0x008fca00000000ff */
[----:B------:R-:W-:-:S07]  /*22a0*/  IMAD R164, R89, R154, RZ ;  /* 0x0000009a59a47224 */ /* 0x000fce00078e02ff */
.L_x_47:
[----:B------:R-:W-:Y:S05]  /*22b0*/  BSYNC B1 ;  /* 0x0000000000017941 */ /* 0x000fea0003800000 */
.L_x_46:
[----:B---3--:R-:W-:Y:S01]  /*22c0*/  @!P3 IMAD R89, R96, R153, R164 ;  /* 0x000000996059b224 */ /* 0x008fe200078e02a4 */
[----:B------:R-:W-:Y:S04]  /*22d0*/  BSSY B1, `(.L_x_48) ;  /* 0x0000006000017945 */ /* 0x000fe80003800000 */
[----:B------:R3:W-:Y:S01]  /*22e0*/  @!P3 STG.E.U8 desc[UR36][R158.64+0x10], R89 ;  /* 0x000010599e00b986 */ /* 0x0007e2000c101124 */
[----:B------:R-:W-:Y:S05]  /*22f0*/  @P5 BRA `(.L_x_49) ;  /* 0x00000000000c5947 */ /* 0x000fea0003800000 */
[----:B--2---:R-:W3:Y:S02]  /*2300*/  LDG.E.U8 R155, desc[UR36][R22.64+0x11] ;  /* 0x00001124169b7981 */ /* 0x004ee4000c1e1100 */
[----:B---3--:R-:W-:-:S05]  /*2310*/  PRMT R89, R155, 0x8880, RZ ;  /* 0x000088809b597816 */ /* 0x008fca00000000ff */
[----:B------:R-:W-:-:S07]  /*2320*/  IMAD R164, R89, R154, RZ ;  /* 0x0000009a59a47224 */ /* 0x000fce00078e02ff */
.L_x_49:
[----:B------:R-:W-:Y:S05]  /*2330*/  BSYNC B1 ;  /* 0x0000000000017941 */ /* 0x000fea0003800000 */
.L_x_48:
[----:B------:R-:W-:Y:S01]  /*2340*/  @!P5 IMAD R97, R97, R153, R164 ;  /* 0x000000996161d224 */ /* 0x000fe200078e02a4 */
[----:B------:R-:W-:Y:S04]  /*2350*/  BSSY B1, `(.L_x_50) ;  /* 0x0000006000017945 */ /* 0x000fe80003800000 */
[----:B------:R0:W-:Y:S01]  /*2360*/  @!P5 STG.E.U8 desc[UR36][R158.64+0x11], R97 ;  /* 0x000011619e00d986 */ /* 0x0001e2000c101124 */
[----:B------:R-:W-:Y:S05]  /*2370*/  @P2 BRA `(.L_x_51) ;  /* 0x00000000000c2947 */ /* 0x000fea0003800000 */
[----:B--2---:R-:W3:Y:S02]  /*2380*/  LDG.E.U8 R155, desc[UR36][R162.64+0x10] ;  /* 0x00001024a29b7981 */ /* 0x004ee4000c1e1100 */
[----:B---3--:R-:W-:-:S05]  /*2390*/  PRMT R89, R155, 0x8880, RZ ;  /* 0x000088809b597816 */ /* 0x008fca00000000ff */
[----:B------:R-:W-:-:S07]  /*23a0*/  IMAD R164, R89, R154, RZ ;  /* 0x0000009a59a47224 */ /* 0x000fce00078e02ff */
.L_x_51:
[----:B------:R-:W-:Y:S05]  /*23b0*/  BSYNC B1 ;  /* 0x0000000000017941 */ /* 0x000fea0003800000 */
.L_x_50:
        /* <DEDUP_REMOVED lines=11> */
.L_x_53:
[----:B------:R-:W-:Y:S05]  /*2470*/  BSYNC B1 ;  /* 0x0000000000017941 */ /* 0x000fea0003800000 */
.L_x_52:
[----:B------:R-:W-:Y:S01]  /*2480*/  @!P4 IMAD R99, R99, R153, R164 ;  /* 0x000000996363c224 */ /* 0x000fe200078e02a4 */
[----:B------:R-:W-:Y:S04]  /*2490*/  BSSY B1, `(.L_x_54) ;  /* 0x0000006000017945 */ /* 0x000fe80003800000 */
[----:B------:R0:W-:Y:S01]  /*24a0*/  @!P4 STG.E.U8 desc[UR36][R8.64+0x11], R99 ;  /* 0x000011630800c986 */ /* 0x0001e2000c101124 */
[----:B------:R-:W-:Y:S05]  /*24b0*/  @P3 BRA `(.L_x_55) ;  /* 0x00000000000c3947 */ /* 0x000fea0003800000 */
[----:B--2---:R-:W3:Y:S02]  /*24c0*/  LDG.E.U8 R155, desc[UR36][R22.64+0x18] ;  /* 0x00001824169b7981 */ /* 0x004ee4000c1e1100 */
[----:B---3--:R-:W-:-:S05]  /*24d0*/  PRMT R89, R155, 0x8880, RZ ;  /* 0x000088809b597816 */ /* 0x008fca00000000ff */
[----:B------:R-:W-:-:S07]  /*24e0*/  IMAD R164, R89, R154, RZ ;  /* 0x0000009a59a47224 */ /* 0x000fce00078e02ff */
.L_x_55:
[----:B------:R-:W-:Y:S05]  /*24f0*/  BSYNC B1 ;  /* 0x0000000000017941 */ /* 0x000fea0003800000 */
.L_x_54:
[----:B---3--:R-:W-:Y:S01]  /*2500*/  @!P3 IMAD R89, R100, R153, R164 ;  /* 0x000000996459b224 */ /* 0x008fe200078e02a4 */
[----:B------:R-:W-:Y:S04]  /*2510*/  BSSY B1, `(.L_x_56) ;  /* 0x0000006000017945 */ /* 0x000fe80003800000 */
[----:B------:R3:W-:Y:S01]  /*2520*/  @!P3 STG.E.U8 desc[UR36][R158.64+0x18], R89 ;  /* 0x000018599e00b986 */ /* 0x0007e2000c101124 */
[----:B------:R-:W-:Y:S05]  /*2530*/  @P5 BRA `(.L_x_57) ;  /* 0x00000000000c5947 */ /* 0x000fea0003800000 */
[----:B--2---:R-:W3:Y:S02]  /*2540*/  LDG.E.U8 R155, desc[UR36][R22.64+0x19] ;  /* 0x00001924169b7981 */ /* 0x004ee4000c1e1100 */
[----:B---3--:R-:W-:-:S05]  /*2550*/  PRMT R89, R155, 0x8880, RZ ;  /* 0x000088809b597816 */ /* 0x008fca00000000ff */
[----:B------:R-:W-:-:S07]  /*2560*/  IMAD R164, R89, R154, RZ ;  /* 0x0000009a59a47224 */ /* 0x000fce00078e02ff */
.L_x_57:
[----:B------:R-:W-:Y:S05]  /*2570*/  BSYNC B1 ;  /* 0x0000000000017941 */ /* 0x000fea0003800000 */
.L_x_56:
[----:B------:R-:W-:Y:S01]  /*2580*/  @!P5 IMAD R101, R101, R153, R164 ;  /* 0x000000996565d224 */ /* 0x000fe200078e02a4 */
[----:B------:R-:W-:Y:S04]  /*2590*/  BSSY B1, `(.L_x_58) ;  /* 0x0000006000017945 */ /* 0x000fe80003800000 */
[----:B------:R0:W-:Y:S01]  /*25a0*/  @!P5 STG.E.U8 desc[UR36][R158.64+0x19], R101 ;  /* 0x000019659e00d986 */ /* 0x0001e2000c101124 */
[----:B------:R-:W-:Y:S05]  /*25b0*/  @P2 BRA `(.L_x_59) ;  /* 0x00000000000c2947 */ /* 0x000fea0003800000 */
[----:B--2---:R-:W3:Y:S02]  /*25c0*/  LDG.E.U8 R155, desc[UR36][R162.64+0x18] ;  /* 0x00001824a29b7981 */ /* 0x004ee4000c1e1100 */
[----:B---3--:R-:W-:-:S05]  /*25d0*/  PRMT R89, R155, 0x8880, RZ ;  /* 0x000088809b597816 */ /* 0x008fca00000000ff */
[----:B------:R-:W-:-:S07]  /*25e0*/  IMAD R164, R89, R154, RZ ;  /* 0x0000009a59a47224 */ /* 0x000fce00078e02ff */
.L_x_59:
[----:B------:R-:W-:Y:S05]  /*25f0*/  BSYNC B1 ;  /* 0x0000000000017941 */ /* 0x000fea0003800000 */
.L_x_58:
        /* <DEDUP_REMOVED lines=11> */
.L_x_61:
[----:B------:R-:W-:Y:S05]  /*26b0*/  BSYNC B1 ;  /* 0x0000000000017941 */ /* 0x000fea0003800000 */
.L_x_60:
[----:B------:R-:W-:Y:S01]  /*26c0*/  @!P4 IMAD R103, R103, R153, R164 ;  /* 0x000000996767c224 */ /* 0x000fe200078e02a4 */
[----:B------:R-:W-:Y:S04]  /*26d0*/  BSSY B1, `(.L_x_62) ;  /* 0x0000006000017945 */ /* 0x000fe80003800000 */
[----:B------:R0:W-:Y:S01]  /*26e0*/  @!P4 STG.E.U8 desc[UR36][R8.64+0x19], R103 ;  /* 0x000019670800c986 */ /* 0x0001e2000c101124 */
[----:B------:R-:W-:Y:S05]  /*26f0*/  @P3 BRA `(.L_x_63) ;  /* 0x00000000000c3947 */ /* 0x000fea0003800000 */
[----:B--2---:R-:W3:Y:S02]  /*2700*/  LDG.E.U8 R155, desc[UR36][R22.64+0x20] ;  /* 0x00002024169b7981 */ /* 0x004ee4000c1e1100 */
[----:B---3--:R-:W-:-:S05]  /*2710*/  PRMT R89, R155, 0x8880, RZ ;  /* 0x000088809b597816 */ /* 0x008fca00000000ff */
[----:B------:R-:W-:-:S07]  /*2720*/  IMAD R164, R89, R154, RZ ;  /* 0x0000009a59a47224 */ /* 0x000fce00078e02ff */
.L_x_63:
[----:B------:R-:W-:Y:S05]  /*2730*/  BSYNC B1 ;  /* 0x0000000000017941 */ /* 0x000fea0003800000 */
.L_x_62:
[----:B---3--:R-:W-:Y:S01]  /*2740*/  @!P3 IMAD R89, R104, R153, R164 ;  /* 0x000000996859b224 */ /* 0x008fe200078e02a4 */
[----:B------:R-:W-:Y:S04]  /*2750*/  BSSY B1, `(.L_x_64) ;  /* 0x0000006000017945 */ /* 0x000fe80003800000 */
[----:B------:R3:W-:Y:S01]  /*2760*/  @!P3 STG.E.U8 desc[UR36][R158.64+0x20], R89 ;  /* 0x000020599e00b986 */ /* 0x0007e2000c101124 */
[----:B------:R-:W-:Y:S05]  /*2770*/  @P5 BRA `(.L_x_65) ;  /* 0x00000000000c5947 */ /* 0x000fea0003800000 */
[----:B--2---:R-:W3:Y:S02]  /*2780*/  LDG.E.U8 R155, desc[UR36][R22.64+0x21] ;  /* 0x00002124169b7981 */ /* 0x004ee4000c1e1100 */
[----:B---3--:R-:W-:-:S05]  /*2790*/  PRMT R89, R155, 0x8880, RZ ;  /* 0x000088809b597816 */ /* 0x008fca00000000ff */
[----:B------:R-:W-:-:S07]  /*27a0*/  IMAD R164, R89, R154, RZ ;  /* 0x0000009a59a47224 */ /* 0x000fce00078e02ff */
.L_x_65:
[----:B------:R-:W-:Y:S05]  /*27b0*/  BSYNC B1 ;  /* 0x0000000000017941 */ /* 0x000fea0003800000 */
.L_x_64:
[----:B------:R-:W-:Y:S01]  /*27c0*/  @!P5 IMAD R105, R105, R153, R164 ;  /* 0x000000996969d224 */ /* 0x000fe200078e02a4 */
[----:B------:R-:W-:Y:S04]  /*27d0*/  BSSY B1, `(.L_x_66) ;  /* 0x0000006000017945 */ /* 0x000fe80003800000 */
[----:B------:R0:W-:Y:S01]  /*27e0*/  @!P5 STG.E.U8 desc[UR36][R158.64+0x21], R105 ;  /* 0x000021699e00d986 */ /* 0x0001e2000c101124 */
[----:B------:R-:W-:Y:S05]  /*27f0*/  @P2 BRA `(.L_x_67) ;  /* 0x00000000000c2947 */ /* 0x000fea0003800000 */
[----:B--2---:R-:W3:Y:S02]  /*2800*/  LDG.E.U8 R155, desc[UR36][R162.64+0x20] ;  /* 0x00002024a29b7981 */ /* 0x004ee4000c1e1100 */
[----:B---3--:R-:W-:-:S05]  /*2810*/  PRMT R89, R155, 0x8880, RZ ;  /* 0x000088809b597816 */ /* 0x008fca00000000ff */
[----:B------:R-:W-:-:S07]  /*2820*/  IMAD R164, R89, R154, RZ ;  /* 0x0000009a59a47224 */ /* 0x000fce00078e02ff */
.L_x_67:
[----:B------:R-:W-:Y:S05]  /*2830*/  BSYNC B1 ;  /* 0x0000000000017941 */ /* 0x000fea0003800000 */
.L_x_66:
        /* <DEDUP_REMOVED lines=11> */
.L_x_69:
[----:B------:R-:W-:Y:S05]  /*28f0*/  BSYNC B1 ;  /* 0x0000000000017941 */ /* 0x000fea0003800000 */
.L_x_68:
[----:B------:R-:W-:Y:S01]  /*2900*/  @!P4 IMAD R107, R107, R153, R164 ;  /* 0x000000996b6bc224 */ /* 0x000fe200078e02a4 */
[----:B------:R-:W-:Y:S04]  /*2910*/  BSSY B1, `(.L_x_70) ;  /* 0x0000006000017945 */ /* 0x000fe80003800000 */
[----:B------:R0:W-:Y:S01]  /*2920*/  @!P4 STG.E.U8 desc[UR36][R8.64+0x21], R107 ;  /* 0x0000216b0800c986 */ /* 0x0001e2000c101124 */
[----:B------:R-:W-:Y:S05]  /*2930*/  @P3 BRA `(.L_x_71) ;  /* 0x00000000000c3947 */ /* 0x000fea0003800000 */
[----:B--2---:R-:W3:Y:S02]  /*2940*/  LDG.E.U8 R155, desc[UR36][R22.64+0x28] ;  /* 0x00002824169b7981 */ /* 0x004ee4000c1e1100 */
[----:B---3--:R-:W-:-:S05]  /*2950*/  PRMT R89, R155, 0x8880, RZ ;  /* 0x000088809b597816 */ /* 0x008fca00000000ff */
[----:B------:R-:W-:-:S07]  /*2960*/  IMAD R164, R89, R154, RZ ;  /* 0x0000009a59a47224 */ /* 0x000fce00078e02ff */
.L_x_71:
[----:B------:R-:W-:Y:S05]  /*2970*/  BSYNC B1 ;  /* 0x0000000000017941 */ /* 0x000fea0003800000 */
.L_x_70:
[----:B---3--:R-:W-:Y:S01]  /*2980*/  @!P3 IMAD R89, R108, R153, R164 ;  /* 0x000000996c59b224 */ /* 0x008fe200078e02a4 */
[----:B------:R-:W-:Y:S04]  /*2990*/  BSSY B1, `(.L_x_72) ;  /* 0x0000006000017945 */ /* 0x000fe80003800000 */
[----:B------:R3:W-:Y:S01]  /*29a0*/  @!P3 STG.E.U8 desc[UR36][R158.64+0x28], R89 ;  /* 0x000028599e00b986 */ /* 0x0007e2000c101124 */
[----:B------:R-:W-:Y:S05]  /*29b0*/  @P5 BRA `(.L_x_73) ;  /* 0x00000000000c5947 */ /* 0x000fea0003800000 */
[----:B--2---:R-:W3:Y:S02]  /*29c0*/  LDG.E.U8 R155, desc[UR36][R22.64+0x29] ;  /* 0x00002924169b7981 */ /* 0x004ee4000c1e1100 */
[----:B---3--:R-:W-:-:S05]  /*29d0*/  PRMT R89, R155, 0x8880, RZ ;  /* 0x000088809b597816 */ /* 0x008fca00000000ff */
[----:B------:R-:W-:-:S07]  /*29e0*/  IMAD R164, R89, R154, RZ ;  /* 0x0000009a59a47224 */ /* 0x000fce00078e02ff */
.L_x_73:
[----:B------:R-:W-:Y:S05]  /*29f0*/  BSYNC B1 ;  /* 0x0000000000017941 */ /* 0x000fea0003800000 */
.L_x_72:
[----:B------:R-:W-:Y:S01]  /*2a00*/  @!P5 IMAD R109, R109, R153, R164 ;  /* 0x000000996d6dd224 */ /* 0x000fe200078e02a4 */
[----:B------:R-:W-:Y:S04]  /*2a10*/  BSSY B1, `(.L_x_74) ;  /* 0x0000006000017945 */ /* 0x000fe80003800000 */
[----:B------:R0:W-:Y:S01]  /*2a20*/  @!P5 STG.E.U8 desc[UR36][R158.64+0x29], R109 ;  /* 0x0000296d9e00d986 */ /* 0x0001e2000c101124 */
[----:B------:R-:W-:Y:S05]  /*2a30*/  @P2 BRA `(.L_x_75) ;  /* 0x00000000000c2947 */ /* 0x000fea0003800000 */
[----:B--2---:R-:W3:Y:S02]  /*2a40*/  LDG.E.U8 R155, desc[UR36][R162.64+0x28] ;  /* 0x00002824a29b7981 */ /* 0x004ee4000c1e1100 */
[----:B---3--:R-:W-:-:S05]  /*2a50*/  PRMT R89, R155, 0x8880, RZ ;  /* 0x000088809b597816 */ /* 0x008fca00000000ff */
[----:B------:R-:W-:-:S07]  /*2a60*/  IMAD R164, R89, R154, RZ ;  /* 0x0000009a59a47224 */ /* 0x000fce00078e02ff */
.L_x_75:
[----:B------:R-:W-:Y:S05]  /*2a70*/  BSYNC B1 ;  /* 0x0000000000017941 */ /* 0x000fea0003800000 */
.L_x_74:
        /* <DEDUP_REMOVED lines=11> */
.L_x_77:
[----:B------:R-:W-:Y:S05]  /*2b30*/  BSYNC B1 ;  /* 0x0000000000017941 */ /* 0x000fea0003800000 */
.L_x_76:
[----:B------:R-:W-:Y:S01]  /*2b40*/  @!P4 IMAD R111, R111, R153, R164 ;  /* 0x000000996f6fc224 */ /* 0x000fe200078e02a4 */
[----:B------:R-:W-:Y:S04]  /*2b50*/  BSSY B1, `(.L_x_78) ;  /* 0x0000006000017945 */ /* 0x000fe80003800000 */
[----:B------:R0:W-:Y:S01]  /*2b60*/  @!P4 STG.E.U8 desc[UR36][R8.64+0x29], R111 ;  /* 0x0000296f0800c986 */ /* 0x0001e2000c101124 */
[----:B------:R-:W-:Y:S05]  /*2b70*/  @P3 BRA `(.L_x_79) ;  /* 0x00000000000c3947 */ /* 0x000fea0003800000 */
[----:B--2---:R-:W3:Y:S02]  /*2b80*/  LDG.E.U8 R155, desc[UR36][R22.64+0x30] ;  /* 0x00003024169b7981 */ /* 0x004ee4000c1e1100 */
[----:B---3--:R-:W-:-:S05]  /*2b90*/  PRMT R89, R155, 0x8880, RZ ;  /* 0x000088809b597816 */ /* 0x008fca00000000ff */
[----:B------:R-:W-:-:S07]  /*2ba0*/  IMAD R164, R89, R154, RZ ;  /* 0x0000009a59a47224 */ /* 0x000fce00078e02ff */
.L_x_79:
[----:B------:R-:W-:Y:S05]  /*2bb0*/  BSYNC B1 ;  /* 0x0000000000017941 */ /* 0x000fea0003800000 */
.L_x_78:
[----:B---3--:R-:W-:Y:S01]  /*2bc0*/  @!P3 IMAD R89, R112, R153, R164 ;  /* 0x000000997059b224 */ /* 0x008fe200078e02a4 */
[----:B------:R-:W-:Y:S04]  /*2bd0*/  BSSY B1, `(.L_x_80) ;  /* 0x0000006000017945 */ /* 0x000fe80003800000 */
[----:B------:R3:W-:Y:S01]  /*2be0*/  @!P3 STG.E.U8 desc[UR36][R158.64+0x30], R89 ;  /* 0x000030599e00b986 */ /* 0x0007e2000c101124 */
[----:B------:R-:W-:Y:S05]  /*2bf0*/  @P5 BRA `(.L_x_81) ;  /* 0x00000000000c5947 */ /* 0x000fea0003800000 */
[----:B--2---:R-:W3:Y:S02]  /*2c00*/  LDG.E.U8 R155, desc[UR36][R22.64+0x31] ;  /* 0x00003124169b7981 */ /* 0x004ee4000c1e1100 */
[----:B---3--:R-:W-:-:S05]  /*2c10*/  PRMT R89, R155, 0x8880, RZ ;  /* 0x000088809b597816 */ /* 0x008fca00000000ff */
[----:B------:R-:W-:-:S07]  /*2c20*/  IMAD R164, R89, R154, RZ ;  /* 0x0000009a59a47224 */ /* 0x000fce00078e02ff */
.L_x_81:
[----:B------:R-:W-:Y:S05]  /*2c30*/  BSYNC B1 ;  /* 0x0000000000017941 */ /* 0x000fea0003800000 */
.L_x_80:
[----:B------:R-:W-:Y:S01]  /*2c40*/  @!P5 IMAD R113, R113, R153, R164 ;  /* 0x000000997171d224 */ /* 0x000fe200078e02a4 */
[----:B------:R-:W-:Y:S04]  /*2c50*/  BSSY B1, `(.L_x_82) ;  /* 0x0000006000017945 */ /* 0x000fe80003800000 */
[----:B------:R0:W-:Y:S01]  /*2c60*/  @!P5 STG.E.U8 desc[UR36][R158.64+0x31], R113 ;  /* 0x000031719e00d986 */ /* 0x0001e2000c101124 */
[----:B------:R-:W-:Y:S05]  /*2c70*/  @P2 BRA `(.L_x_83) ;  /* 0x00000000000c2947 */ /* 0x000fea0003800000 */
[----:B--2---:R-:W3:Y:S02]  /*2c80*/  LDG.E.U8 R155, desc[UR36][R162.64+0x30] ;  /* 0x00003024a29b7981 */ /* 0x004ee4000c1e1100 */
[----:B---3--:R-:W-:-:S05]  /*2c90*/  PRMT R89, R155, 0x8880, RZ ;  /* 0x000088809b597816 */ /* 0x008fca00000000ff */
[----:B------:R-:W-:-:S07]  /*2ca0*/  IMAD R164, R89, R154, RZ ;  /* 0x0000009a59a47224 */ /* 0x000fce00078e02ff */
.L_x_83:
[----:B------:R-:W-:Y:S05]  /*2cb0*/  BSYNC B1 ;  /* 0x0000000000017941 */ /* 0x000fea0003800000 */
.L_x_82:
        /* <DEDUP_REMOVED lines=11> */
.L_x_85:
[----:B------:R-:W-:Y:S05]  /*2d70*/  BSYNC B1 ;  /* 0x0000000000017941 */ /* 0x000fea0003800000 */
.L_x_84:
[----:B------:R-:W-:Y:S01]  /*2d80*/  @!P4 IMAD R115, R115, R153, R164 ;  /* 0x000000997373c224 */ /* 0x000fe200078e02a4 */
[----:B------:R-:W-:Y:S04]  /*2d90*/  BSSY B1, `(.L_x_86) ;  /* 0x0000006000017945 */ /* 0x000fe80003800000 */
[----:B------:R0:W-:Y:S01]  /*2da0*/  @!P4 STG.E.U8 desc[UR36][R8.64+0x31], R115 ;  /* 0x000031730800c986 */ /* 0x0001e2000c101124 */
[----:B------:R-:W-:Y:S05]  /*2db0*/  @P3 BRA `(.L_x_87) ;  /* 0x00000000000c3947 */ /* 0x000fea0003800000 */
[----:B--2---:R-:W3:Y:S02]  /*2dc0*/  LDG.E.U8 R155, desc[UR36][R22.64+0x38] ;  /* 0x00003824169b7981 */ /* 0x004ee4000c1e1100 */
[----:B---3--:R-:W-:-:S05]  /*2dd0*/  PRMT R89, R155, 0x8880, RZ ;  /* 0x000088809b597816 */ /* 0x008fca00000000ff */
[----:B------:R-:W-:-:S07]  /*2de0*/  IMAD R164, R89, R154, RZ ;  /* 0x0000009a59a47224 */ /* 0x000fce00078e02ff */
.L_x_87:
[----:B------:R-:W-:Y:S05]  /*2df0*/  BSYNC B1 ;  /* 0x0000000000017941 */ /* 0x000fea0003800000 */
.L_x_86:
[----:B---3--:R-:W-:Y:S01]  /*2e00*/  @!P3 IMAD R89, R116, R153, R164 ;  /* 0x000000997459b224 */ /* 0x008fe200078e02a4 */
[----:B------:R-:W-:Y:S04]  /*2e10*/  BSSY B1, `(.L_x_88) ;  /* 0x0000006000017945 */ /* 0x000fe80003800000 */
[----:B------:R3:W-:Y:S01]  /*2e20*/  @!P3 STG.E.U8 desc[UR36][R158.64+0x38], R89 ;  /* 0x000038599e00b986 */ /* 0x0007e2000c101124 */
[----:B------:R-:W-:Y:S05]  /*2e30*/  @P5 BRA `(.L_x_89) ;  /* 0x00000000000c5947 */ /* 0x000fea0003800000 */
[----:B--2---:R-:W3:Y:S02]  /*2e40*/  LDG.E.U8 R155, desc[UR36][R22.64+0x39] ;  /* 0x00003924169b7981 */ /* 0x004ee4000c1e1100 */
[----:B---3--:R-:W-:-:S05]  /*2e50*/  PRMT R89, R155, 0x8880, RZ ;  /* 0x000088809b597816 */ /* 0x008fca00000000ff */
[----:B------:R-:W-:-:S07]  /*2e60*/  IMAD R164, R89, R154, RZ ;  /* 0x0000009a59a47224 */ /* 0x000fce00078e02ff */
.L_x_89:
[----:B------:R-:W-:Y:S05]  /*2e70*/  BSYNC B1 ;  /* 0x0000000000017941 */ /* 0x000fea0003800000 */
.L_x_88:
[----:B------:R-:W-:Y:S01]  /*2e80*/  @!P5 IMAD R117, R117, R153, R164 ;  /* 0x000000997575d224 */ /* 0x000fe200078e02a4 */
[----:B------:R-:W-:Y:S04]  /*2e90*/  BSSY B1, `(.L_x_90) ;  /* 0x0000006000017945 */ /* 0x000fe80003800000 */
[----:B------:R0:W-:Y:S01]  /*2ea0*/  @!P5 STG.E.U8 desc[UR36][R158.64+0x39], R117 ;  /* 0x000039759e00d986 */ /* 0x0001e2000c101124 */
[----:B------:R-:W-:Y:S05]  /*2eb0*/  @P2 BRA `(.L_x_91) ;  /* 0x00000000000c2947 */ /* 0x000fea0003800000 */
[----:B--2---:R-:W3:Y:S02]  /*2ec0*/  LDG.E.U8 R155, desc[UR36][R162.64+0x38] ;  /* 0x00003824a29b7981 */ /* 0x004ee4000c1e1100 */
[----:B---3--:R-:W-:-:S05]  /*2ed0*/  PRMT R89, R155, 0x8880, RZ ;  /* 0x000088809b597816 */ /* 0x008fca00000000ff */
[----:B------:R-:W-:-:S07]  /*2ee0*/  IMAD R164, R89, R154, RZ ;  /* 0x0000009a59a47224 */ /* 0x000fce00078e02ff */
.L_x_91:
[----:B------:R-:W-:Y:S05]  /*2ef0*/  BSYNC B1 ;  /* 0x0000000000017941 */ /* 0x000fea0003800000 */
.L_x_90:
        /* <DEDUP_REMOVED lines=11> */
.L_x_93:
[----:B------:R-:W-:Y:S05]  /*2fb0*/  BSYNC B1 ;  /* 0x0000000000017941 */ /* 0x000fea0003800000 */
.L_x_92:
[----:B------:R-:W-:Y:S01]  /*2fc0*/  @!P4 IMAD R119, R119, R153, R164 ;  /* 0x000000997777c224 */ /* 0x000fe200078e02a4 */
[----:B------:R-:W-:Y:S04]  /*2fd0*/  BSSY B1, `(.L_x_94) ;  /* 0x0000006000017945 */ /* 0x000fe80003800000 */
[----:B------:R0:W-:Y:S01]  /*2fe0*/  @!P4 STG.E.U8 desc[UR36][R8.64+0x39], R119 ;  /* 0x000039770800c986 */ /* 0x0001e2000c101124 */
[----:B------:R-:W-:Y:S05]  /*2ff0*/  @P3 BRA `(.L_x_95) ;  /* 0x00000000000c3947 */ /* 0x000fea0003800000 */
[----:B--2---:R-:W3:Y:S02]  /*3000*/  LDG.E.U8 R155, desc[UR36][R22.64+0x40] ;  /* 0x00004024169b7981 */ /* 0x004ee4000c1e1100 */
[----:B---3--:R-:W-:-:S05]  /*3010*/  PRMT R89, R155, 0x8880, RZ ;  /* 0x000088809b597816 */ /* 0x008fca00000000ff */
[----:B------:R-:W-:-:S07]  /*3020*/  IMAD R164, R89, R154, RZ ;  /* 0x0000009a59a47224 */ /* 0x000fce00078e02ff */
.L_x_95:
[----:B------:R-:W-:Y:S05]  /*3030*/  BSYNC B1 ;  /* 0x0000000000017941 */ /* 0x000fea0003800000 */
.L_x_94:
[----:B---3--:R-:W-:Y:S01]  /*3040*/  @!P3 IMAD R89, R120, R153, R164 ;  /* 0x000000997859b224 */ /* 0x008fe200078e02a4 */
[----:B------:R-:W-:Y:S04]  /*3050*/  BSSY B1, `(.L_x_96) ;  /* 0x0000006000017945 */ /* 0x000fe80003800000 */
[----:B------:R3:W-:Y:S01]  /*3060*/  @!P3 STG.E.U8 desc[UR36][R158.64+0x40], R89 ;  /* 0x000040599e00b986 */ /* 0x0007e2000c101124 */
[----:B------:R-:W-:Y:S05]  /*3070*/  @P5 BRA `(.L_x_97) ;  /* 0x00000000000c5947 */ /* 0x000fea0003800000 */
[----:B--2---:R-:W3:Y:S02]  /*3080*/  LDG.E.U8 R155, desc[UR36][R22.64+0x41] ;  /* 0x00004124169b7981 */ /* 0x004ee4000c1e1100 */
[----:B---3--:R-:W-:-:S05]  /*3090*/  PRMT R89, R155, 0x8880, RZ ;  /* 0x000088809b597816 */ /* 0x008fca00000000ff */
[----:B------:R-:W-:-:S07]  /*30a0*/  IMAD R164, R89, R154, RZ ;  /* 0x0000009a59a47224 */ /* 0x000fce00078e02ff */
.L_x_97:
[----:B------:R-:W-:Y:S05]  /*30b0*/  BSYNC B1 ;  /* 0x0000000000017941 */ /* 0x000fea0003800000 */
.L_x_96:
[----:B------:R-:W-:Y:S01]  /*30c0*/  @!P5 IMAD R121, R121, R153, R164 ;  /* 0x000000997979d224 */ /* 0x000fe200078e02a4 */
[----:B------:R-:W-:Y:S04]  /*30d0*/  BSSY B1, `(.L_x_98) ;  /* 0x0000006000017945 */ /* 0x000fe80003800000 */
[----:B------:R0:W-:Y:S01]  /*30e0*/  @!P5 STG.E.U8 desc[UR36][R158.64+0x41], R121 ;  /* 0x000041799e00d986 */ /* 0x0001e2000c101124 */
[----:B------:R-:W-:Y:S05]  /*30f0*/  @P2 BRA `(.L_x_99) ;  /* 0x00000000000c2947 */ /* 0x000fea0003800000 */
[----:B--2---:R-:W3:Y:S02]  /*3100*/  LDG.E.U8 R155, desc[UR36][R162.64+0x40] ;  /* 0x00004024a29b7981 */ /* 0x004ee4000c1e1100 */
[----:B---3--:R-:W-:-:S05]  /*3110*/  PRMT R89, R155, 0x8880, RZ ;  /* 0x000088809b597816 */ /* 0x008fca00000000ff */
[----:B------:R-:W-:-:S07]  /*3120*/  IMAD R164, R89, R154, RZ ;  /* 0x0000009a59a47224 */ /* 0x000fce00078e02ff */
.L_x_99:
[----:B------:R-:W-:Y:S05]  /*3130*/  BSYNC B1 ;  /* 0x0000000000017941 */ /* 0x000fea0003800000 */
.L_x_98:
        /* <DEDUP_REMOVED lines=11> */
.L_x_101:
[----:B------:R-:W-:Y:S05]  /*31f0*/  BSYNC B1 ;  /* 0x0000000000017941 */ /* 0x000fea0003800000 */
.L_x_100:
[----:B------:R-:W-:Y:S01]  /*3200*/  @!P4 IMAD R123, R123, R153, R164 ;  /* 0x000000997b7bc224 */ /* 0x000fe200078e02a4 */
[----:B------:R-:W-:Y:S04]  /*3210*/  BSSY B1, `(.L_x_102) ;  /* 0x0000006000017945 */ /* 0x000fe80003800000 */
[----:B------:R0:W-:Y:S01]  /*3220*/  @!P4 STG.E.U8 desc[UR36][R8.64+0x41], R123 ;  /* 0x0000417b0800c986 */ /* 0x0001e2000c101124 */
[----:B------:R-:W-:Y:S05]  /*3230*/  @P3 BRA `(.L_x_103) ;  /* 0x00000000000c3947 */ /* 0x000fea0003800000 */
[----:B--2---:R-:W3:Y:S02]  /*3240*/  LDG.E.U8 R155, desc[UR36][R22.64+0x48] ;  /* 0x00004824169b7981 */ /* 0x004ee4000c1e1100 */
[----:B---3--:R-:W-:-:S05]  /*3250*/  PRMT R89, R155, 0x8880, RZ ;  /* 0x000088809b597816 */ /* 0x008fca00000000ff */
[----:B------:R-:W-:-:S07]  /*3260*/  IMAD R164, R89, R154, RZ ;  /* 0x0000009a59a47224 */ /* 0x000fce00078e02ff */
.L_x_103:
[----:B------:R-:W-:Y:S05]  /*3270*/  BSYNC B1 ;  /* 0x0000000000017941 */ /* 0x000fea0003800000 */
.L_x_102:
[----:B---3--:R-:W-:Y:S01]  /*3280*/  @!P3 IMAD R89, R124, R153, R164 ;  /* 0x000000997c59b224 */ /* 0x008fe200078e02a4 */
[----:B------:R-:W-:Y:S04]  /*3290*/  BSSY B1, `(.L_x_104) ;  /* 0x0000006000017945 */ /* 0x000fe80003800000 */
[----:B------:R3:W-:Y:S01]  /*32a0*/  @!P3 STG.E.U8 desc[UR36][R158.64+0x48], R89 ;  /* 0x000048599e00b986 */ /* 0x0007e2000c101124 */
[----:B------:R-:W-:Y:S05]  /*32b0*/  @P5 BRA `(.L_x_105) ;  /* 0x00000000000c5947 */ /* 0x000fea0003800000 */
[----:B--2---:R-:W3:Y:S02]  /*32c0*/  LDG.E.U8 R155, desc[UR36][R22.64+0x49] ;  /* 0x00004924169b7981 */ /* 0x004ee4000c1e1100 */
[----:B---3--:R-:W-:-:S05]  /*32d0*/  PRMT R89, R155, 0x8880, RZ ;  /* 0x000088809b597816 */ /* 0x008fca00000000ff */
[----:B------:R-:W-:-:S07]  /*32e0*/  IMAD R164, R89, R154, RZ ;  /* 0x0000009a59a47224 */ /* 0x000fce00078e02ff */
.L_x_105:
[----:B------:R-:W-:Y:S05]  /*32f0*/  BSYNC B1 ;  /* 0x0000000000017941 */ /* 0x000fea0003800000 */
.L_x_104:
[----:B------:R-:W-:Y:S01]  /*3300*/  @!P5 IMAD R125, R125, R153, R164 ;  /* 0x000000997d7dd224 */ /* 0x000fe200078e02a4 */
[----:B------:R-:W-:Y:S04]  /*3310*/  BSSY B1, `(.L_x_106) ;  /* 0x0000006000017945 */ /* 0x000fe80003800000 */
[----:B------:R0:W-:Y:S01]  /*3320*/  @!P5 STG.E.U8 desc[UR36][R158.64+0x49], R125 ;  /* 0x0000497d9e00d986 */ /* 0x0001e2000c101124 */
[----:B------:R-:W-:Y:S05]  /*3330*/  @P2 BRA `(.L_x_107) ;  /* 0x00000000000c2947 */ /* 0x000fea0003800000 */
[----:B--2---:R-:W3:Y:S02]  /*3340*/  LDG.E.U8 R155, desc[UR36][R162.64+0x48] ;  /* 0x00004824a29b7981 */ /* 0x004ee4000c1e1100 */
[----:B---3--:R-:W-:-:S05]  /*3350*/  PRMT R89, R155, 0x8880, RZ ;  /* 0x000088809b597816 */ /* 0x008fca00000000ff */
[----:B------:R-:W-:-:S07]  /*3360*/  IMAD R164, R89, R154, RZ ;  /* 0x0000009a59a47224 */ /* 0x000fce00078e02ff */
.L_x_107:
[----:B------:R-:W-:Y:S05]  /*3370*/  BSYNC B1 ;  /* 0x0000000000017941 */ /* 0x000fea0003800000 */
.L_x_106:
        /* <DEDUP_REMOVED lines=11> */
.L_x_109:
[----:B------:R-:W-:Y:S05]  /*3430*/  BSYNC B1 ;  /* 0x0000000000017941 */ /* 0x000fea0003800000 */
.L_x_108:
[----:B------:R-:W-:Y:S01]  /*3440*/  @!P4 IMAD R127, R127, R153, R164 ;  /* 0x000000997f7fc224 */ /* 0x000fe200078e02a4 */
[----:B------:R-:W-:Y:S04]  /*3450*/  BSSY B1, `(.L_x_110) ;  /* 0x0000006000017945 */ /* 0x000fe80003800000 */
[----:B------:R0:W-:Y:S01]  /*3460*/  @!P4 STG.E.U8 desc[UR36][R8.64+0x49], R127 ;  /* 0x0000497f0800c986 */ /* 0x0001e2000c101124 */
[----:B------:R-:W-:Y:S05]  /*3470*/  @P3 BRA `(.L_x_111) ;  /* 0x00000000000c3947 */ /* 0x000fea0003800000 */
[----:B--2---:R-:W3:Y:S02]  /*3480*/  LDG.E.U8 R155, desc[UR36][R22.64+0x50] ;  /* 0x00005024169b7981 */ /* 0x004ee4000c1e1100 */
[----:B---3--:R-:W-:-:S05]  /*3490*/  PRMT R89, R155, 0x8880, RZ ;  /* 0x000088809b597816 */ /* 0x008fca00000000ff */
[----:B------:R-:W-:-:S07]  /*34a0*/  IMAD R164, R89, R154, RZ ;  /* 0x0000009a59a47224 */ /* 0x000fce00078e02ff */
.L_x_111:
[----:B------:R-:W-:Y:S05]  /*34b0*/  BSYNC B1 ;  /* 0x0000000000017941 */ /* 0x000fea0003800000 */
.L_x_110:
[----:B---3--:R-:W-:Y:S01]  /*34c0*/  @!P3 IMAD R89, R128, R153, R164 ;  /* 0x000000998059b224 */ /* 0x008fe200078e02a4 */
[----:B------:R-:W-:Y:S04]  /*34d0*/  BSSY B1, `(.L_x_112) ;  /* 0x0000006000017945 */ /* 0x000fe80003800000 */
[----:B------:R3:W-:Y:S01]  /*34e0*/  @!P3 STG.E.U8 desc[UR36][R158.64+0x50], R89 ;  /* 0x000050599e00b986 */ /* 0x0007e2000c101124 */
[----:B------:R-:W-:Y:S05]  /*34f0*/  @P5 BRA `(.L_x_113) ;  /* 0x00000000000c5947 */ /* 0x000fea0003800000 */
[----:B--2---:R-:W3:Y:S02]  /*3500*/  LDG.E.U8 R155, desc[UR36][R22.64+0x51] ;  /* 0x00005124169b7981 */ /* 0x004ee4000c1e1100 */
[----:B---3--:R-:W-:-:S05]  /*3510*/  PRMT R89, R155, 0x8880, RZ ;  /* 0x000088809b597816 */ /* 0x008fca00000000ff */
[----:B------:R-:W-:-:S07]  /*3520*/  IMAD R164, R89, R154, RZ ;  /* 0x0000009a59a47224 */ /* 0x000fce00078e02ff */
.L_x_113:
[----:B------:R-:W-:Y:S05]  /*3530*/  BSYNC B1 ;  /* 0x0000000000017941 */ /* 0x000fea0003800000 */
.L_x_112:
[----:B------:R-:W-:Y:S01]  /*3540*/  @!P5 IMAD R129, R129, R153, R164 ;  /* 0x000000998181d224 */ /* 0x000fe200078e02a4 */
[----:B------:R-:W-:Y:S04]  /*3550*/  BSSY B1, `(.L_x_114) ;  /* 0x0000006000017945 */ /* 0x000fe80003800000 */
[----:B------:R0:W-:Y:S01]  /*3560*/  @!P5 STG.E.U8 desc[UR36][R158.64+0x51], R129 ;  /* 0x000051819e00d986 */ /* 0x0001e2000c101124 */
[----:B------:R-:W-:Y:S05]  /*3570*/  @P2 BRA `(.L_x_115) ;  /* 0x00000000000c2947 */ /* 0x000fea0003800000 */
[----:B--2---:R-:W3:Y:S02]  /*3580*/  LDG.E.U8 R155, desc[UR36][R162.64+0x50] ;  /* 0x00005024a29b7981 */ /* 0x004ee4000c1e1100 */
[----:B---3--:R-:W-:-:S05]  /*3590*/  PRMT R89, R155, 0x8880, RZ ;  /* 0x000088809b597816 */ /* 0x008fca00000000ff */
[----:B------:R-:W-:-:S07]  /*35a0*/  IMAD R164, R89, R154, RZ ;  /* 0x0000009a59a47224 */ /* 0x000fce00078e02ff */
.L_x_115:
[----:B------:R-:W-:Y:S05]  /*35b0*/  BSYNC B1 ;  /* 0x0000000000017941 */ /* 0x000fea0003800000 */
.L_x_114:
        /* <DEDUP_REMOVED lines=11> */
.L_x_117:
[----:B------:R-:W-:Y:S05]  /*3670*/  BSYNC B1 ;  /* 0x0000000000017941 */ /* 0x000fea0003800000 */
.L_x_116:
[----:B------:R-:W-:Y:S01]  /*3680*/  @!P4 IMAD R131, R131, R153, R164 ;  /* 0x000000998383c224 */ /* 0x000fe200078e02a4 */
[----:B------:R-:W-:Y:S04]  /*3690*/  BSSY B1, `(.L_x_118) ;  /* 0x0000006000017945 */ /* 0x000fe80003800000 */
[----:B------:R0:W-:Y:S01]  /*36a0*/  @!P4 STG.E.U8 desc[UR36][R8.64+0x51], R131 ;  /* 0x000051830800c986 */ /* 0x0001e2000c101124 */
[----:B------:R-:W-:Y:S05]  /*36b0*/  @P3 BRA `(.L_x_119) ;  /* 0x00000000000c3947 */ /* 0x000fea0003800000 */
[----:B--2---:R-:W3:Y:S02]  /*36c0*/  LDG.E.U8 R155, desc[UR36][R22.64+0x58] ;  /* 0x00005824169b7981 */ /* 0x004ee4000c1e1100 */
[----:B---3--:R-:W-:-:S05]  /*36d0*/  PRMT R89, R155, 0x8880, RZ ;  /* 0x000088809b597816 */ /* 0x008fca00000000ff */
[----:B------:R-:W-:-:S07]  /*36e0*/  IMAD R164, R89, R154, RZ ;  /* 0x0000009a59a47224 */ /* 0x000fce00078e02ff */
.L_x_119:
[----:B------:R-:W-:Y:S05]  /*36f0*/  BSYNC B1 ;  /* 0x0000000000017941 */ /* 0x000fea0003800000 */
.L_x_118:
[----:B---3--:R-:W-:Y:S01]  /*3700*/  @!P3 IMAD R89, R132, R153, R164 ;  /* 0x000000998459b224 */ /* 0x008fe200078e02a4 */
[----:B------:R-:W-:Y:S04]  /*3710*/  BSSY B1, `(.L_x_120) ;  /* 0x0000006000017945 */ /* 0x000fe80003800000 */
[----:B------:R3:W-:Y:S01]  /*3720*/  @!P3 STG.E.U8 desc[UR36][R158.64+0x58], R89 ;  /* 0x000058599e00b986 */ /* 0x0007e2000c101124 */
[----:B------:R-:W-:Y:S05]  /*3730*/  @P5 BRA `(.L_x_121) ;  /* 0x00000000000c5947 */ /* 0x000fea0003800000 */
[----:B--2---:R-:W3:Y:S02]  /*3740*/  LDG.E.U8 R155, desc[UR36][R22.64+0x59] ;  /* 0x00005924169b7981 */ /* 0x004ee4000c1e1100 */
[----:B---3--:R-:W-:-:S05]  /*3750*/  PRMT R89, R155, 0x8880, RZ ;  /* 0x000088809b597816 */ /* 0x008fca00000000ff */
[----:B------:R-:W-:-:S07]  /*3760*/  IMAD R164, R89, R154, RZ ;  /* 0x0000009a59a47224 */ /* 0x000fce00078e02ff */
.L_x_121:
[----:B------:R-:W-:Y:S05]  /*3770*/  BSYNC B1 ;  /* 0x0000000000017941 */ /* 0x000fea0003800000 */
.L_x_120:
[----:B------:R-:W-:Y:S01]  /*3780*/  @!P5 IMAD R133, R133, R153, R164 ;  /* 0x000000998585d224 */ /* 0x000fe200078e02a4 */
[----:B------:R-:W-:Y:S04]  /*3790*/  BSSY B1, `(.L_x_122) ;  /* 0x0000006000017945 */ /* 0x000fe80003800000 */
[----:B------:R0:W-:Y:S01]  /*37a0*/  @!P5 STG.E.U8 desc[UR36][R158.64+0x59], R133 ;  /* 0x000059859e00d986 */ /* 0x0001e2000c101124 */
[----:B------:R-:W-:Y:S05]  /*37b0*/  @P2 BRA `(.L_x_123) ;  /* 0x00000000000c2947 */ /* 0x000fea0003800000 */
[----:B--2---:R-:W3:Y:S02]  /*37c0*/  LDG.E.U8 R155, desc[UR36][R162.64+0x58] ;  /* 0x00005824a29b7981 */ /* 0x004ee4000c1e1100 */
[----:B---3--:R-:W-:-:S05]  /*37d0*/  PRMT R89, R155, 0x8880, RZ ;  /* 0x000088809b597816 */ /* 0x008fca00000000ff */
[----:B------:R-:W-:-:S07]  /*37e0*/  IMAD R164, R89, R154, RZ ;  /* 0x0000009a59a47224 */ /* 0x000fce00078e02ff */
.L_x_123:
[----:B------:R-:W-:Y:S05]  /*37f0*/  BSYNC B1 ;  /* 0x0000000000017941 */ /* 0x000fea0003800000 */
.L_x_122:
        /* <DEDUP_REMOVED lines=11> */
.L_x_125:
[----:B------:R-:W-:Y:S05]  /*38b0*/  BSYNC B1 ;  /* 0x0000000000017941 */ /* 0x000fea0003800000 */
.L_x_124:
[----:B------:R-:W-:Y:S01]  /*38c0*/  @!P4 IMAD R135, R135, R153, R164 ;  /* 0x000000998787c224 */ /* 0x000fe200078e02a4 */
[----:B------:R-:W-:Y:S04]  /*38d0*/  BSSY B1, `(.L_x_126) ;  /* 0x0000006000017945 */ /* 0x000fe80003800000 */
[----:B------:R0:W-:Y:S01]  /*38e0*/  @!P4 STG.E.U8 desc[UR36][R8.64+0x59], R135 ;  /* 0x000059870800c986 */ /* 0x0001e2000c101124 */
[----:B------:R-:W-:Y:S05]  /*38f0*/  @P3 BRA `(.L_x_127) ;  /* 0x00000000000c3947 */ /* 0x000fea0003800000 */
[----:B--2---:R-:W3:Y:S02]  /*3900*/  LDG.E.U8 R155, desc[UR36][R22.64+0x60] ;  /* 0x00006024169b7981 */ /* 0x004ee4000c1e1100 */
[----:B---3--:R-:W-:-:S05]  /*3910*/  PRMT R89, R155, 0x8880, RZ ;  /* 0x000088809b597816 */ /* 0x008fca00000000ff */
[----:B------:R-:W-:-:S07]  /*3920*/  IMAD R164, R89, R154, RZ ;  /* 0x0000009a59a47224 */ /* 0x000fce00078e02ff */
.L_x_127:
[----:B------:R-:W-:Y:S05]  /*3930*/  BSYNC B1 ;  /* 0x0000000000017941 */ /* 0x000fea0003800000 */
.L_x_126:
[----:B---3--:R-:W-:Y:S01]  /*3940*/  @!P3 IMAD R89, R136, R153, R164 ;  /* 0x000000998859b224 */ /* 0x008fe200078e02a4 */
[----:B------:R-:W-:Y:S04]  /*3950*/  BSSY B1, `(.L_x_128) ;  /* 0x0000006000017945 */ /* 0x000fe80003800000 */
[----:B------:R3:W-:Y:S01]  /*3960*/  @!P3 STG.E.U8 desc[UR36][R158.64+0x60], R89 ;  /* 0x000060599e00b986 */ /* 0x0007e2000c101124 */
[----:B------:R-:W-:Y:S05]  /*3970*/  @P5 BRA `(.L_x_129) ;  /* 0x00000000000c5947 */ /* 0x000fea0003800000 */
[----:B--2---:R-:W3:Y:S02]  /*3980*/  LDG.E.U8 R155, desc[UR36][R22.64+0x61] ;  /* 0x00006124169b7981 */ /* 0x004ee4000c1e1100 */
[----:B---3--:R-:W-:-:S05]  /*3990*/  PRMT R89, R155, 0x8880, RZ ;  /* 0x000088809b597816 */ /* 0x008fca00000000ff */
[----:B------:R-:W-:-:S07]  /*39a0*/  IMAD R164, R89, R154, RZ ;  /* 0x0000009a59a47224 */ /* 0x000fce00078e02ff */
.L_x_129:
[----:B------:R-:W-:Y:S05]  /*39b0*/  BSYNC B1 ;  /* 0x0000000000017941 */ /* 0x000fea0003800000 */
.L_x_128:
[----:B------:R-:W-:Y:S01]  /*39c0*/  @!P5 IMAD R137, R137, R153, R164 ;  /* 0x000000998989d224 */ /* 0x000fe200078e02a4 */
[----:B------:R-:W-:Y:S04]  /*39d0*/  BSSY B1, `(.L_x_130) ;  /* 0x0000006000017945 */ /* 0x000fe80003800000 */
[----:B------:R0:W-:Y:S01]  /*39e0*/  @!P5 STG.E.U8 desc[UR36][R158.64+0x61], R137 ;  /* 0x000061899e00d986 */ /* 0x0001e2000c101124 */
[----:B------:R-:W-:Y:S05]  /*39f0*/  @P2 BRA `(.L_x_131) ;  /* 0x00000000000c2947 */ /* 0x000fea0003800000 */
[----:B--2---:R-:W3:Y:S02]  /*3a00*/  LDG.E.U8 R155, desc[UR36][R162.64+0x60] ;  /* 0x00006024a29b7981 */ /* 0x004ee4000c1e1100 */
[----:B---3--:R-:W-:-:S05]  /*3a10*/  PRMT R89, R155, 0x8880, RZ ;  /* 0x000088809b597816 */ /* 0x008fca00000000ff */
[----:B------:R-:W-:-:S07]  /*3a20*/  IMAD R164, R89, R154, RZ ;  /* 0x0000009a59a47224 */ /* 0x000fce00078e02ff */
.L_x_131:
[----:B------:R-:W-:Y:S05]  /*3a30*/  BSYNC B1 ;  /* 0x0000000000017941 */ /* 0x000fea0003800000 */
.L_x_130:
        /* <DEDUP_REMOVED lines=11> */
.L_x_133:
[----:B------:R-:W-:Y:S05]  /*3af0*/  BSYNC B1 ;  /* 0x0000000000017941 */ /* 0x000fea0003800000 */
.L_x_132:
[----:B------:R-:W-:Y:S01]  /*3b00*/  @!P4 IMAD R139, R139, R153, R164 ;  /* 0x000000998b8bc224 */ /* 0x000fe200078e02a4 */
[----:B------:R-:W-:Y:S04]  /*3b10*/  BSSY B1, `(.L_x_134) ;  /* 0x0000006000017945 */ /* 0x000fe80003800000 */
[----:B------:R0:W-:Y:S01]  /*3b20*/  @!P4 STG.E.U8 desc[UR36][R8.64+0x61], R139 ;  /* 0x0000618b0800c986 */ /* 0x0001e2000c101124 */
[----:B------:R-:W-:Y:S05]  /*3b30*/  @P3 BRA `(.L_x_135) ;  /* 0x00000000000c3947 */ /* 0x000fea0003800000 */
[----:B--2---:R-:W3:Y:S02]  /*3b40*/  LDG.E.U8 R155, desc[UR36][R22.64+0x68] ;  /* 0x00006824169b7981 */ /* 0x004ee4000c1e1100 */
[----:B---3--:R-:W-:-:S05]  /*3b50*/  PRMT R89, R155, 0x8880, RZ ;  /* 0x000088809b597816 */ /* 0x008fca00000000ff */
[----:B------:R-:W-:-:S07]  /*3b60*/  IMAD R164, R89, R154, RZ ;  /* 0x0000009a59a47224 */ /* 0x000fce00078e02ff */
.L_x_135:
[----:B------:R-:W-:Y:S05]  /*3b70*/  BSYNC B1 ;  /* 0x0000000000017941 */ /* 0x000fea0003800000 */
.L_x_134:
[----:B---3--:R-:W-:Y:S01]  /*3b80*/  @!P3 IMAD R89, R140, R153, R164 ;  /* 0x000000998c59b224 */ /* 0x008fe200078e02a4 */
[----:B------:R-:W-:Y:S04]  /*3b90*/  BSSY B1, `(.L_x_136) ;  /* 0x0000006000017945 */ /* 0x000fe80003800000 */
[----:B------:R3:W-:Y:S01]  /*3ba0*/  @!P3 STG.E.U8 desc[UR36][R158.64+0x68], R89 ;  /* 0x000068599e00b986 */ /* 0x0007e2000c101124 */
[----:B------:R-:W-:Y:S05]  /*3bb0*/  @P5 BRA `(.L_x_137) ;  /* 0x00000000000c5947 */ /* 0x000fea0003800000 */
[----:B--2---:R-:W3:Y:S02]  /*3bc0*/  LDG.E.U8 R155, desc[UR36][R22.64+0x69] ;  /* 0x00006924169b7981 */ /* 0x004ee4000c1e1100 */
[----:B---3--:R-:W-:-:S05]  /*3bd0*/  PRMT R89, R155, 0x8880, RZ ;  /* 0x000088809b597816 */ /* 0x008fca00000000ff */
[----:B------:R-:W-:-:S07]  /*3be0*/  IMAD R164, R89, R154, RZ ;  /* 0x0000009a59a47224 */ /* 0x000fce00078e02ff */
.L_x_137:
[----:B------:R-:W-:Y:S05]  /*3bf0*/  BSYNC B1 ;  /* 0x0000000000017941 */ /* 0x000fea0003800000 */
.L_x_136:
[----:B------:R-:W-:Y:S01]  /*3c00*/  @!P5 IMAD R141, R141, R153, R164 ;  /* 0x000000998d8dd224 */ /* 0x000fe200078e02a4 */
[----:B------:R-:W-:Y:S04]  /*3c10*/  BSSY B1, `(.L_x_138) ;  /* 0x0000006000017945 */ /* 0x000fe80003800000 */
[----:B------:R0:W-:Y:S01]  /*3c20*/  @!P5 STG.E.U8 desc[UR36][R158.64+0x69], R141 ;  /* 0x0000698d9e00d986 */ /* 0x0001e2000c101124 */
[----:B------:R-:W-:Y:S05]  /*3c30*/  @P2 BRA `(.L_x_139) ;  /* 0x00000000000c2947 */ /* 0x000fea0003800000 */
[----:B--2---:R-:W3:Y:S02]  /*3c40*/  LDG.E.U8 R155, desc[UR36][R162.64+0x68] ;  /* 0x00006824a29b7981 */ /* 0x004ee4000c1e1100 */
[----:B---3--:R-:W-:-:S05]  /*3c50*/  PRMT R89, R155, 0x8880, RZ ;  /* 0x000088809b597816 */ /* 0x008fca00000000ff */
[----:B------:R-:W-:-:S07]  /*3c60*/  IMAD R164, R89, R154, RZ ;  /* 0x0000009a59a47224 */ /* 0x000fce00078e02ff */
.L_x_139:
[----:B------:R-:W-:Y:S05]  /*3c70*/  BSYNC B1 ;  /* 0x0000000000017941 */ /* 0x000fea0003800000 */
.L_x_138:
        /* <DEDUP_REMOVED lines=11> */
.L_x_141:
[----:B------:R-:W-:Y:S05]  /*3d30*/  BSYNC B1 ;  /* 0x0000000000017941 */ /* 0x000fea0003800000 */
.L_x_140:
[----:B------:R-:W-:Y:S01]  /*3d40*/  @!P4 IMAD R143, R143, R153, R164 ;  /* 0x000000998f8fc224 */ /* 0x000fe200078e02a4 */
[----:B------:R-:W-:Y:S04]  /*3d50*/  BSSY B1, `(.L_x_142) ;  /* 0x0000006000017945 */ /* 0x000fe80003800000 */
[----:B------:R0:W-:Y:S01]  /*3d60*/  @!P4 STG.E.U8 desc[UR36][R8.64+0x69], R143 ;  /* 0x0000698f0800c986 */ /* 0x0001e2000c101124 */
[----:B------:R-:W-:Y:S05]  /*3d70*/  @P3 BRA `(.L_x_143) ;  /* 0x00000000000c3947 */ /* 0x000fea0003800000 */
[----:B--2---:R-:W3:Y:S02]  /*3d80*/  LDG.E.U8 R155, desc[UR36][R22.64+0x70] ;  /* 0x00007024169b7981 */ /* 0x004ee4000c1e1100 */
[----:B---3--:R-:W-:-:S05]  /*3d90*/  PRMT R89, R155, 0x8880, RZ ;  /* 0x000088809b597816 */ /* 0x008fca00000000ff */
[----:B------:R-:W-:-:S07]  /*3da0*/  IMAD R164, R89, R154, RZ ;  /* 0x0000009a59a47224 */ /* 0x000fce00078e02ff */
.L_x_143:
[----:B------:R-:W-:Y:S05]  /*3db0*/  BSYNC B1 ;  /* 0x0000000000017941 */ /* 0x000fea0003800000 */
.L_x_142:
[----:B---3--:R-:W-:Y:S01]  /*3dc0*/  @!P3 IMAD R89, R144, R153, R164 ;  /* 0x000000999059b224 */ /* 0x008fe200078e02a4 */
[----:B------:R-:W-:Y:S04]  /*3dd0*/  BSSY B1, `(.L_x_144) ;  /* 0x0000006000017945 */ /* 0x000fe80003800000 */
[----:B------:R3:W-:Y:S01]  /*3de0*/  @!P3 STG.E.U8 desc[UR36][R158.64+0x70], R89 ;  /* 0x000070599e00b986 */ /* 0x0007e2000c101124 */
[----:B------:R-:W-:Y:S05]  /*3df0*/  @P5 BRA `(.L_x_145) ;  /* 0x00000000000c5947 */ /* 0x000fea0003800000 */
[----:B--2---:R-:W3:Y:S02]  /*3e00*/  LDG.E.U8 R155, desc[UR36][R22.64+0x71] ;  /* 0x00007124169b7981 */ /* 0x004ee4000c1e1100 */
[----:B---3--:R-:W-:-:S05]  /*3e10*/  PRMT R89, R155, 0x8880, RZ ;  /* 0x000088809b597816 */ /* 0x008fca00000000ff */
[----:B------:R-:W-:-:S07]  /*3e20*/  IMAD R164, R89, R154, RZ ;  /* 0x0000009a59a47224 */ /* 0x000fce00078e02ff */
.L_x_145:
[----:B------:R-:W-:Y:S05]  /*3e30*/  BSYNC B1 ;  /* 0x0000000000017941 */ /* 0x000fea0003800000 */
.L_x_144:
[----:B------:R-:W-:Y:S01]  /*3e40*/  @!P5 IMAD R145, R145, R153, R164 ;  /* 0x000000999191d224 */ /* 0x000fe200078e02a4 */
[----:B------:R-:W-:Y:S04]  /*3e50*/  BSSY B1, `(.L_x_146) ;  /* 0x0000006000017945 */ /* 0x000fe80003800000 */
[----:B------:R0:W-:Y:S01]  /*3e60*/  @!P5 STG.E.U8 desc[UR36][R158.64+0x71], R145 ;  /* 0x000071919e00d986 */ /* 0x0001e2000c101124 */
[----:B------:R-:W-:Y:S05]  /*3e70*/  @P2 BRA `(.L_x_147) ;  /* 0x00000000000c2947 */ /* 0x000fea0003800000 */
[----:B--2---:R-:W3:Y:S02]  /*3e80*/  LDG.E.U8 R155, desc[UR36][R162.64+0x70] ;  /* 0x00007024a29b7981 */ /* 0x004ee4000c1e1100 */
[----:B---3--:R-:W-:-:S05]  /*3e90*/  PRMT R89, R155, 0x8880, RZ ;  /* 0x000088809b597816 */ /* 0x008fca00000000ff */
[----:B------:R-:W-:-:S07]  /*3ea0*/  IMAD R164, R89, R154, RZ ;  /* 0x0000009a59a47224 */ /* 0x000fce00078e02ff */
.L_x_147:
[----:B------:R-:W-:Y:S05]  /*3eb0*/  BSYNC B1 ;  /* 0x0000000000017941 */ /* 0x000fea0003800000 */
.L_x_146:
[C---:B------:R-:W-:Y:S01]  /*3ec0*/  ISETP.LT.OR P4, PT, R3.reuse, 0x72, !P1 ;  /* 0x000000720300780c */ /* 0x040fe20004f81670 */
[----:B---3--:R-:W-:Y:S01]  /*3ed0*/  @!P2 IMAD R89, R146, R153, R164 ;  /* 0x000000999259a224 */ /* 0x008fe200078e02a4 */
[----:B------:R-:W-:Y:S01]  /*3ee0*/  BSSY B1, `(.L_x_148) ;  /* 0x000000b000017945 */ /* 0x000fe20003800000 */
[----:B------:R-:W-:Y:S02]  /*3ef0*/  ISETP.LT.OR P3, PT, R3, 0x79, !P0 ;  /* 0x000000790300780c */ /* 0x000fe40004761670 */
[----:B------:R-:W-:Y:S01]  /*3f00*/  IADD3 R165, P5, R165, 0x80, RZ ;  /* 0x00000080a5a57810 */ /* 0x000fe20007fbe0ff */
[----:B------:R3:W-:Y:S01]  /*3f10*/  @!P2 STG.E.U8 desc[UR36][R8.64+0x70], R89 ;  /* 0x000070590800a986 */ /* 0x0007e2000c101124 */
[C---:B------:R-:W-:Y:S02]  /*3f20*/  ISETP.LT.OR P2, PT, R3.reuse, 0x79, !P1 ;  /* 0x000000790300780c */ /* 0x040fe40004f41670 */
[C---:B------:R-:W-:Y:S02]  /*3f30*/  ISETP.LT.OR P0, PT, R3.reuse, 0x7a, !P0 ;  /* 0x0000007a0300780c */ /* 0x040fe40004701670 */
[----:B------:R-:W-:-:S02]  /*3f40*/  ISETP.LT.OR P1, PT, R3, 0x7a, !P1 ;  /* 0x0000007a0300780c */ /* 0x000fc40004f21670 */
[----:B------:R-:W-:Y:S11]  /*3f50*/  @P4 BRA `(.L_x_149) ;  /* 0x00000000000c4947 */ /* 0x000ff60003800000 */
[----:B--2---:R-:W3:Y:S02]  /*3f60*/  LDG.E.U8 R155, desc[UR36][R162.64+0x71] ;  /* 0x00007124a29b7981 */ /* 0x004ee4000c1e1100 */
[----:B---3--:R-:W-:-:S05]  /*3f70*/  PRMT R89, R155, 0x8880, RZ ;  /* 0x000088809b597816 */ /* 0x008fca00000000ff */
[----:B------:R-:W-:-:S07]  /*3f80*/  IMAD R164, R89, R154, RZ ;  /* 0x0000009a59a47224 */ /* 0x000fce00078e02ff */
.L_x_149:
[----:B------:R-:W-:Y:S05]  /*3f90*/  BSYNC B1 ;  /* 0x0000000000017941 */ /* 0x000fea0003800000 */
.L_x_148:
[----:B------:R-:W-:Y:S01]  /*3fa0*/  @!P4 IMAD R147, R147, R153, R164 ;  /* 0x000000999393c224 */ /* 0x000fe200078e02a4 */
[----:B------:R-:W-:Y:S04]  /*3fb0*/  BSSY B1, `(.L_x_150) ;  /* 0x0000006000017945 */ /* 0x000fe80003800000 */
[----:B------:R0:W-:Y:S01]  /*3fc0*/  @!P4 STG.E.U8 desc[UR36][R8.64+0x71], R147 ;  /* 0x000071930800c986 */ /* 0x0001e2000c101124 */
[----:B------:R-:W-:Y:S05]  /*3fd0*/  @P3 BRA `(.L_x_151) ;  /* 0x00000000000c3947 */ /* 0x000fea0003800000 */
[----:B--2---:R-:W3:Y:S02]  /*3fe0*/  LDG.E.U8 R155, desc[UR36][R22.64+0x78] ;  /* 0x00007824169b7981 */ /* 0x004ee4000c1e1100 */
[----:B---3--:R-:W-:-:S05]  /*3ff0*/  PRMT R89, R155, 0x8880, RZ ;  /* 0x000088809b597816 */ /* 0x008fca00000000ff */
[----:B------:R-:W-:-:S07]  /*4000*/  IMAD R164, R89, R154, RZ ;  /* 0x0000009a59a47224 */ /* 0x000fce00078e02ff */
.L_x_151:
[----:B------:R-:W-:Y:S05]  /*4010*/  BSYNC B1 ;  /* 0x0000000000017941 */ /* 0x000fea0003800000 */
.L_x_150:
[----:B---3--:R-:W-:Y:S01]  /*4020*/  @!P3 IMAD R89, R148, R153, R164 ;  /* 0x000000999459b224 */ /* 0x008fe200078e02a4 */
[----:B------:R-:W-:Y:S01]  /*4030*/  BSSY B1, `(.L_x_152) ;  /* 0x0000007000017945 */ /* 0x000fe20003800000 */
[----:B----4-:R-:W-:-:S03]  /*4040*/  IMAD.X R91, RZ, RZ, R5, P5 ;  /* 0x000000ffff5b7224 */ /* 0x010fc600028e0605 */
[----:B------:R3:W-:Y:S01]  /*4050*/  @!P3 STG.E.U8 desc[UR36][R158.64+0x78], R89 ;  /* 0x000078599e00b986 */ /* 0x0007e2000c101124 */
[----:B------:R-:W-:Y:S05]  /*4060*/  @P0 BRA `(.L_x_153) ;  /* 0x00000000000c0947 */ /* 0x000fea0003800000 */
[----:B--2---:R-:W2:Y:S02]  /*4070*/  LDG.E.U8 R155, desc[UR36][R22.64+0x79] ;  /* 0x00007924169b7981 */ /* 0x004ea4000c1e1100 */
[----:B--2---:R-:W-:-:S05]  /*4080*/  PRMT R5, R155, 0x8880, RZ ;  /* 0x000088809b057816 */ /* 0x004fca00000000ff */
[----:B------:R-:W-:-:S07]  /*4090*/  IMAD R164, R5, R154, RZ ;  /* 0x0000009a05a47224 */ /* 0x000fce00078e02ff */
.L_x_153:
[----:B------:R-:W-:Y:S05]  /*40a0*/  BSYNC B1 ;  /* 0x0000000000017941 */ /* 0x000fea0003800000 */
.L_x_152:
[----:B------:R-:W-:Y:S01]  /*40b0*/  @!P0 IMAD R149, R149, R153, R164 ;  /* 0x0000009995958224 */ /* 0x000fe200078e02a4 */
[----:B------:R-:W-:Y:S01]  /*40c0*/  BSSY B1, `(.L_x_154) ;  /* 0x0000007000017945 */ /* 0x000fe20003800000 */
[----:B------:R-:W-:-:S03]  /*40d0*/  IMAD R4, R91, R156, RZ ;  /* 0x0000009c5b047224 */ /* 0x000fc600078e02ff */
[----:B------:R4:W-:Y:S01]  /*40e0*/  @!P0 STG.E.U8 desc[UR36][R158.64+0x79], R149 ;  /* 0x000079959e008986 */ /* 0x0009e2000c101124 */
[----:B------:R-:W-:Y:S05]  /*40f0*/  @P2 BRA `(.L_x_155) ;  /* 0x00000000000c2947 */ /* 0x000fea0003800000 */
[----:B--2---:R-:W2:Y:S02]  /*4100*/  LDG.E.U8 R155, desc[UR36][R162.64+0x78] ;  /* 0x00007824a29b7981 */ /* 0x004ea4000c1e1100 */
[----:B--2---:R-:W-:-:S05]  /*4110*/  PRMT R5, R155, 0x8880, RZ ;  /* 0x000088809b057816 */ /* 0x004fca00000000ff */
[----:B------:R-:W-:-:S07]  /*4120*/  IMAD R164, R5, R154, RZ ;  /* 0x0000009a05a47224 */ /* 0x000fce00078e02ff */
.L_x_155:
[----:B------:R-:W-:Y:S05]  /*4130*/  BSYNC B1 ;  /* 0x0000000000017941 */ /* 0x000fea0003800000 */
.L_x_154:
[----:B------:R-:W-:Y:S01]  /*4140*/  @!P2 IMAD R5, R150, R153, R164 ;  /* 0x000000999605a224 */ /* 0x000fe200078e02a4 */
[----:B------:R-:W-:Y:S01]  /*4150*/  BSSY B1, `(.L_x_156) ;  /* 0x0000009000017945 */ /* 0x000fe20003800000 */
[C---:B0-----:R-:W-:Y:S02]  /*4160*/  IMAD R23, R165.reuse, R157, R4 ;  /* 0x0000009da5177224 */ /* 0x041fe400078e0204 */
[CC--:B------:R-:W-:Y:S01]  /*4170*/  IMAD.WIDE.U32 R160, R165.reuse, R156.reuse, R160 ;  /* 0x0000009ca5a07225 */ /* 0x0c0fe200078e00a0 */
[----:B------:R0:W-:Y:S03]  /*4180*/  @!P2 STG.E.U8 desc[UR36][R8.64+0x78], R5 ;  /* 0x000078050800a986 */ /* 0x0001e6000c101124 */
[----:B------:R-:W-:Y:S01]  /*4190*/  IMAD.WIDE.U32 R156, R165, R156, R20 ;  /* 0x0000009ca59c7225 */ /* 0x000fe200078e0014 */
[----:B------:R-:W-:Y:S06]  /*41a0*/  @P1 BRA `(.L_x_157) ;  /* 0x00000000000c1947 */ /* 0x000fec0003800000 */
[----:B--2---:R-:W0:Y:S02]  /*41b0*/  LDG.E.U8 R155, desc[UR36][R162.64+0x79] ;  /* 0x00007924a29b7981 */ /* 0x004e24000c1e1100 */
[----:B0-----:R-:W-:-:S05]  /*41c0*/  PRMT R5, R155, 0x8880, RZ ;  /* 0x000088809b057816 */ /* 0x001fca00000000ff */
[----:B------:R-:W-:-:S07]  /*41d0*/  IMAD R164, R5, R154, RZ ;  /* 0x0000009a05a47224 */ /* 0x000fce00078e02ff */
.L_x_157:
[----:B------:R-:W-:Y:S05]  /*41e0*/  BSYNC B1 ;  /* 0x0000000000017941 */ /* 0x000fea0003800000 */
.L_x_156:
[----:B------:R-:W-:Y:S01]  /*41f0*/  @!P1 IMAD R151, R151, R153, R164 ;  /* 0x0000009997979224 */ /* 0x000fe200078e02a4 */
[----:B------:R-:W-:Y:S01]  /*4200*/  ISETP.GE.AND P2, PT, R0, 0x81, PT ;  /* 0x000000810000780c */ /* 0x000fe20003f46270 */
[----:B------:R-:W-:Y:S01]  /*4210*/  BSSY B1, `(.L_x_158) ;  /* 0x000000c000017945 */ /* 0x000fe20003800000 */
[----:B------:R-:W-:Y:S02]  /*4220*/  IADD3 R4, P5, R156, R12, RZ ;  /* 0x0000000c9c047210 */ /* 0x000fe40007fbe0ff */
[----:B------:R1:W-:Y:S01]  /*4230*/  @!P1 STG.E.U8 desc[UR36][R8.64+0x79], R151 ;  /* 0x0000799708009986 */ /* 0x0003e2000c101124 */
[----:B------:R-:W-:Y:S02]  /*4240*/  ISETP.LT.OR P1, PT, R3, 0x1, !P2 ;  /* 0x000000010300780c */ /* 0x000fe40005721670 */
[----:B0-----:R-:W-:Y:S02]  /*4250*/  IADD3.X R5, R13, R157, R23, P5, !PT ;  /* 0x0000009d0d057210 */ /* 0x001fe40002ffe417 */
[----:B------:R-:W-:-:S02]  /*4260*/  ISETP.GE.AND P0, PT, R0, 0x89, PT ;  /* 0x000000890000780c */ /* 0x000fc40003f06270 */
[----:B------:R-:W-:Y:S02]  /*4270*/  IADD3 R12, P4, P3, R14, R12, R160 ;  /* 0x0000000c0e0c7210 */ /* 0x000fe40007b9e0a0 */
[----:B------:R-:W-:-:S05]  /*4280*/  ISETP.LT.OR P5, PT, R3, 0x2, !P2 ;  /* 0x000000020300780c */ /* 0x000fca00057a1670 */
[----:B-1----:R-:W-:Y:S08]  /*4290*/  @P1 BRA `(.L_x_159) ;  /* 0x00000000000c1947 */ /* 0x002ff00003800000 */
[----:B--2---:R-:W2:Y:S02]  /*42a0*/  LDG.E.U8 R155, desc[UR36][R4.64] ;  /* 0x00000024049b7981 */ /* 0x004ea4000c1e1100 */
[----:B--2---:R-:W-:-:S05]  /*42b0*/  PRMT R9, R155, 0x8880, RZ ;  /* 0x000088809b097816 */ /* 0x004fca00000000ff */
[----:B------:R-:W-:-:S07]  /*42c0*/  IMAD R164, R9, R154, RZ ;  /* 0x0000009a09a47224 */ /* 0x000fce00078e02ff */
.L_x_159:
[----:B------:R-:W-:Y:S05]  /*42d0*/  BSYNC B1 ;  /* 0x0000000000017941 */ /* 0x000fea0003800000 */
.L_x_158:
[----:B------:R-:W-:Y:S01]  /*42e0*/  @!P1 IMAD R9, R24, R153, R164 ;  /* 0x0000009918099224 */ /* 0x000fe200078e02a4 */
[----:B------:R-:W-:Y:S01]  /*42f0*/  BSSY B1, `(.L_x_160) ;  /* 0x0000007000017945 */ /* 0x000fe20003800000 */
[----:B------:R-:W-:-:S03]  /*4300*/  IMAD.IADD R160, R23, 0x1, R161 ;  /* 0x0000000117a07824 */ /* 0x000fc600078e02a1 */
[----:B------:R0:W-:Y:S01]  /*4310*/  @!P1 STG.E.U8 desc[UR36][R6.64], R9 ;  /* 0x0000000906009986 */ /* 0x0001e2000c101124 */
[----:B------:R-:W-:Y:S05]  /*4320*/  @P5 BRA `(.L_x_161) ;  /* 0x00000000000c5947 */ /* 0x000fea0003800000 */
[----:B--2---:R-:W0:Y:S02]  /*4330*/  LDG.E.U8 R155, desc[UR36][R4.64+0x1] ;  /* 0x00000124049b7981 */ /* 0x004e24000c1e1100 */
[----:B0-----:R-:W-:-:S05]  /*4340*/  PRMT R9, R155, 0x8880, RZ ;  /* 0x000088809b097816 */ /* 0x001fca00000000ff */
[----:B------:R-:W-:-:S07]  /*4350*/  IMAD R164, R9, R154, RZ ;  /* 0x0000009a09a47224 */ /* 0x000fce00078e02ff */
.L_x_161:
[----:B------:R-:W-:Y:S05]  /*4360*/  BSYNC B1 ;  /* 0x0000000000017941 */ /* 0x000fea0003800000 */
.L_x_160:
[----:B------:R-:W-:Y:S01]  /*4370*/  ISETP.LT.OR P1, PT, R3, 0x1, !P0 ;  /* 0x000000010300780c */ /* 0x000fe20004721670 */
[----:B------:R-:W-:Y:S01]  /*4380*/  @!P5 IMAD R25, R25, R153, R164 ;  /* 0x000000991919d224 */ /* 0x000fe200078e02a4 */
[----:B------:R-:W-:Y:S01]  /*4390*/  BSSY B1, `(.L_x_162) ;  /* 0x000000a000017945 */ /* 0x000fe20003800000 */
[----:B------:R-:W-:Y:S02]  /*43a0*/  IADD3.X R13, R21, R13, R160, P4, P3 ;  /* 0x0000000d150d7210 */ /* 0x000fe400027e64a0 */
[C---:B------:R-:W-:Y:S01]  /*43b0*/  ISETP.LT.OR P4, PT, R3.reuse, 0x2, !P0 ;  /* 0x000000020300780c */ /* 0x040fe20004781670 */
[----:B------:R1:W-:Y:S01]  /*43c0*/  @!P5 STG.E.U8 desc[UR36][R6.64+0x1], R25 ;  /* 0x000001190600d986 */ /* 0x0003e2000c101124 */
[C---:B------:R-:W-:Y:S02]  /*43d0*/  ISETP.LT.OR P5, PT, R3.reuse, 0x9, !P2 ;  /* 0x000000090300780c */ /* 0x040fe400057a1670 */
[----:B------:R-:W-:-:S04]  /*43e0*/  ISETP.LT.OR P3, PT, R3, 0xa, !P2 ;  /* 0x0000000a0300780c */ /* 0x000fc80005761670 */
[----:B------:R-:W-:Y:S09]  /*43f0*/  @P1 BRA `(.L_x_163) ;  /* 0x00000000000c1947 */ /* 0x000ff20003800000 */
[----:B--2---:R-:W0:Y:S02]  /*4400*/  LDG.E.U8 R155, desc[UR36][R12.64] ;  /* 0x000000240c9b7981 */ /* 0x004e24000c1e1100 */
[----:B0-----:R-:W-:-:S05]  /*4410*/  PRMT R9, R155, 0x8880, RZ ;  /* 0x000088809b097816 */ /* 0x001fca00000000ff */
[----:B------:R-:W-:-:S07]  /*4420*/  IMAD R164, R9, R154, RZ ;  /* 0x0000009a09a47224 */ /* 0x000fce00078e02ff */
.L_x_163:
[----:B------:R-:W-:Y:S05]  /*4430*/  BSYNC B1 ;  /* 0x0000000000017941 */ /* 0x000fea0003800000 */
.L_x_162:
[----:B0-----:R-:W-:Y:S01]  /*4440*/  @!P1 IMAD R9, R26, R153, R164 ;  /* 0x000000991a099224 */ /* 0x001fe200078e02a4 */
[----:B------:R-:W-:Y:S04]  /*4450*/  BSSY B1, `(.L_x_164) ;  /* 0x0000006000017945 */ /* 0x000fe80003800000 */
[----:B------:R0:W-:Y:S01]  /*4460*/  @!P1 STG.E.U8 desc[UR36][R10.64], R9 ;  /* 0x000000090a009986 */ /* 0x0001e2000c101124 */
[----:B------:R-:W-:Y:S05]  /*4470*/  @P4 BRA `(.L_x_165) ;  /* 0x00000000000c4947 */ /* 0x000fea0003800000 */
[----:B--2---:R-:W0:Y:S02]  /*4480*/  LDG.E.U8 R155, desc[UR36][R12.64+0x1] ;  /* 0x000001240c9b7981 */ /* 0x004e24000c1e1100 */
[----:B0-----:R-:W-:-:S05]  /*4490*/  PRMT R9, R155, 0x8880, RZ ;  /* 0x000088809b097816 */ /* 0x001fca00000000ff */
[----:B------:R-:W-:-:S07]  /*44a0*/  IMAD R164, R9, R154, RZ ;  /* 0x0000009a09a47224 */ /* 0x000fce00078e02ff */
.L_x_165:
[----:B------:R-:W-:Y:S05]  /*44b0*/  BSYNC B1 ;  /* 0x0000000000017941 */ /* 0x000fea0003800000 */
.L_x_164:
[----:B------:R-:W-:Y:S01]  /*44c0*/  @!P4 IMAD R27, R27, R153, R164 ;  /* 0x000000991b1bc224 */ /* 0x000fe200078e02a4 */
[----:B------:R-:W-:Y:S04]  /*44d0*/  BSSY B1, `(.L_x_166) ;  /* 0x0000006000017945 */ /* 0x000fe80003800000 */
[----:B------:R0:W-:Y:S01]  /*44e0*/  @!P4 STG.E.U8 desc[UR36][R10.64+0x1], R27 ;  /* 0x0000011b0a00c986 */ /* 0x0001e2000c101124 */
[----:B------:R-:W-:Y:S05]  /*44f0*/  @P5 BRA `(.L_x_167) ;  /* 0x00000000000c5947 */ /* 0x000fea0003800000 */
[----:B--2---:R-:W0:Y:S02]  /*4500*/  LDG.E.U8 R155, desc[UR36][R4.64+0x8] ;  /* 0x00000824049b7981 */ /* 0x004e24000c1e1100 */
[----:B0-----:R-:W-:-:S05]  /*4510*/  PRMT R9, R155, 0x8880, RZ ;  /* 0x000088809b097816 */ /* 0x001fca00000000ff */
[----:B------:R-:W-:-:S07]  /*4520*/  IMAD R164, R9, R154, RZ ;  /* 0x0000009a09a47224 */ /* 0x000fce00078e02ff */
.L_x_167:
[----:B------:R-:W-:Y:S05]  /*4530*/  BSYNC B1 ;  /* 0x0000000000017941 */ /* 0x000fea0003800000 */
.L_x_166:
[----:B0-----:R-:W-:Y:S01]  /*4540*/  @!P5 IMAD R9, R28, R153, R164 ;  /* 0x000000991c09d224 */ /* 0x001fe200078e02a4 */
[----:B------:R-:W-:Y:S04]  /*4550*/  BSSY B1, `(.L_x_168) ;  /* 0x0000006000017945 */ /* 0x000fe80003800000 */
[----:B------:R0:W-:Y:S01]  /*4560*/  @!P5 STG.E.U8 desc[UR36][R6.64+0x8], R9 ;  /* 0x000008090600d986 */ /* 0x0001e2000c101124 */
[----:B------:R-:W-:Y:S05]  /*4570*/  @P3 BRA `(.L_x_169) ;  /* 0x00000000000c3947 */ /* 0x000fea0003800000 */
[----:B--2---:R-:W0:Y:S02]  /*4580*/  LDG.E.U8 R155, desc[UR36][R4.64+0x9] ;  /* 0x00000924049b7981 */ /* 0x004e24000c1e1100 */
[----:B0-----:R-:W-:-:S05]  /*4590*/  PRMT R9, R155, 0x8880, RZ ;  /* 0x000088809b097816 */ /* 0x001fca00000000ff */
[----:B------:R-:W-:-:S07]  /*45a0*/  IMAD R164, R9, R154, RZ ;  /* 0x0000009a09a47224 */ /* 0x000fce00078e02ff */
.L_x_169:
[----:B------:R-:W-:Y:S05]  /*45b0*/  BSYNC B1 ;  /* 0x0000000000017941 */ /* 0x000fea0003800000 */
.L_x_168:
[----:B------:R-:W-:Y:S01]  /*45c0*/  ISETP.LT.OR P5, PT, R3, 0x9, !P0 ;  /* 0x000000090300780c */ /* 0x000fe200047a1670 */
[----:B------:R-:W-:Y:S01]  /*45d0*/  @!P3 IMAD R29, R29, R153, R164 ;  /* 0x000000991d1db224 */ /* 0x000fe200078e02a4 */
[----:B------:R-:W-:Y:S01]  /*45e0*/  BSSY B1, `(.L_x_170) ;  /* 0x0000009000017945 */ /* 0x000fe20003800000 */
[C---:B------:R-:W-:Y:S02]  /*45f0*/  ISETP.LT.OR P4, PT, R3.reuse, 0xa, !P0 ;  /* 0x0000000a0300780c */ /* 0x040fe40004781670 */
[C---:B------:R-:W-:Y:S01]  /*4600*/  ISETP.LT.OR P1, PT, R3.reuse, 0x12, !P2 ;  /* 0x000000120300780c */ /* 0x040fe20005721670 */
[----:B------:R0:W-:Y:S01]  /*4610*/  @!P3 STG.E.U8 desc[UR36][R6.64+0x9], R29 ;  /* 0x0000091d0600b986 */ /* 0x0001e2000c101124 */
[----:B------:R-:W-:-:S06]  /*4620*/  ISETP.LT.OR P3, PT, R3, 0x11, !P2 ;  /* 0x000000110300780c */ /* 0x000fcc0005761670 */
[----:B------:R-:W-:Y:S07]  /*4630*/  @P5 BRA `(.L_x_171) ;  /* 0x00000000000c5947 */ /* 0x000fee0003800000 */
[----:B--2---:R-:W0:Y:S02]  /*4640*/  LDG.E.U8 R155, desc[UR36][R12.64+0x8] ;  /* 0x000008240c9b7981 */ /* 0x004e24000c1e1100 */
[----:B0-----:R-:W-:-:S05]  /*4650*/  PRMT R9, R155, 0x8880, RZ ;  /* 0x000088809b097816 */ /* 0x001fca00000000ff */
[----:B------:R-:W-:-:S07]  /*4660*/  IMAD R164, R9, R154, RZ ;  /* 0x0000009a09a47224 */ /* 0x000fce00078e02ff */
.L_x_171:
[----:B------:R-:W-:Y:S05]  /*4670*/  BSYNC B1 ;  /* 0x0000000000017941 */ /* 0x000fea0003800000 */
.L_x_170:
[----:B0-----:R-:W-:Y:S01]  /*4680*/  @!P5 IMAD R9, R30, R153, R164 ;  /* 0x000000991e09d224 */ /* 0x001fe200078e02a4 */
[----:B------:R-:W-:Y:S04]  /*4690*/  BSSY B1, `(.L_x_172) ;  /* 0x0000006000017945 */ /* 0x000fe80003800000 */
[----:B------:R0:W-:Y:S01]  /*46a0*/  @!P5 STG.E.U8 desc[UR36][R10.64+0x8], R9 ;  /* 0x000008090a00d986 */ /* 0x0001e2000c101124 */
[----:B------:R-:W-:Y:S05]  /*46b0*/  @P4 BRA `(.L_x_173) ;  /* 0x00000000000c4947 */ /* 0x000fea0003800000 */
[----:B--2---:R-:W0:Y:S02]  /*46c0*/  LDG.E.U8 R155, desc[UR36][R12.64+0x9] ;  /* 0x000009240c9b7981 */ /* 0x004e24000c1e1100 */
[----:B0-----:R-:W-:-:S05]  /*46d0*/  PRMT R9, R155, 0x8880, RZ ;  /* 0x000088809b097816 */ /* 0x001fca00000000ff */
[----:B------:R-:W-:-:S07]  /*46e0*/  IMAD R164, R9, R154, RZ ;  /* 0x0000009a09a47224 */ /* 0x000fce00078e02ff */
.L_x_173:
[----:B------:R-:W-:Y:S05]  /*46f0*/  BSYNC B1 ;  /* 0x0000000000017941 */ /* 0x000fea0003800000 */
.L_x_172:
[----:B------:R-:W-:Y:S01]  /*4700*/  @!P4 IMAD R31, R31, R153, R164 ;  /* 0x000000991f1fc224 */ /* 0x000fe200078e02a4 */
[----:B------:R-:W-:Y:S04]  /*4710*/  BSSY B1, `(.L_x_174) ;  /* 0x0000006000017945 */ /* 0x000fe80003800000 */
[----:B------:R0:W-:Y:S01]  /*4720*/  @!P4 STG.E.U8 desc[UR36][R10.64+0x9], R31 ;  /* 0x0000091f0a00c986 */ /* 0x0001e2000c101124 */
[----:B------:R-:W-:Y:S05]  /*4730*/  @P3 BRA `(.L_x_175) ;  /* 0x00000000000c3947 */ /* 0x000fea0003800000 */
[----:B--2---:R-:W0:Y:S02]  /*4740*/  LDG.E.U8 R155, desc[UR36][R4.64+0x10] ;  /* 0x00001024049b7981 */ /* 0x004e24000c1e1100 */
[----:B0-----:R-:W-:-:S05]  /*4750*/  PRMT R9, R155, 0x8880, RZ ;  /* 0x000088809b097816 */ /* 0x001fca00000000ff */
[----:B------:R-:W-:-:S07]  /*4760*/  IMAD R164, R9, R154, RZ ;  /* 0x0000009a09a47224 */ /* 0x000fce00078e02ff */
.L_x_175:
[----:B------:R-:W-:Y:S05]  /*4770*/  BSYNC B1 ;  /* 0x0000000000017941 */ /* 0x000fea0003800000 */
.L_x_174:
[----:B0-----:R-:W-:Y:S01]  /*4780*/  @!P3 IMAD R9, R32, R153, R164 ;  /* 0x000000992009b224 */ /* 0x001fe200078e02a4 */
[----:B------:R-:W-:Y:S04]  /*4790*/  BSSY B1, `(.L_x_176) ;  /* 0x0000006000017945 */ /* 0x000fe80003800000 */
[----:B------:R0:W-:Y:S01]  /*47a0*/  @!P3 STG.E.U8 desc[UR36][R6.64+0x10], R9 ;  /* 0x000010090600b986 */ /* 0x0001e2000c101124 */
[----:B------:R-:W-:Y:S05]  /*47b0*/  @P1 BRA `(.L_x_177) ;  /* 0x00000000000c1947 */ /* 0x000fea0003800000 */
[----:B--2---:R-:W0:Y:S02]  /*47c0*/  LDG.E.U8 R155, desc[UR36][R4.64+0x11] ;  /* 0x00001124049b7981 */ /* 0x004e24000c1e1100 */
[----:B0-----:R-:W-:-:S05]  /*47d0*/  PRMT R9, R155, 0x8880, RZ ;  /* 0x000088809b097816 */ /* 0x001fca00000000ff */
[----:B------:R-:W-:-:S07]  /*47e0*/  IMAD R164, R9, R154, RZ ;  /* 0x0000009a09a47224 */ /* 0x000fce00078e02ff */
.L_x_177:
[----:B------:R-:W-:Y:S05]  /*47f0*/  BSYNC B1 ;  /* 0x0000000000017941 */ /* 0x000fea0003800000 */
.L_x_176:
        /* <DEDUP_REMOVED lines=11> */
.L_x_179:
[----:B------:R-:W-:Y:S05]  /*48b0*/  BSYNC B1 ;  /* 0x0000000000017941 */ /* 0x000fea0003800000 */
.L_x_178:
[----:B0-----:R-:W-:Y:S01]  /*48c0*/  @!P4 IMAD R9, R34, R153, R164 ;  /* 0x000000992209c224 */ /* 0x001fe200078e02a4 */
[----:B------:R-:W-:Y:S04]  /*48d0*/  BSSY B1, `(.L_x_180) ;  /* 0x0000006000017945 */ /* 0x000fe80003800000 */
[----:B------:R0:W-:Y:S01]  /*48e0*/  @!P4 STG.E.U8 desc[UR36][R10.64+0x10], R9 ;  /* 0x000010090a00c986 */ /* 0x0001e2000c101124 */
[----:B------:R-:W-:Y:S05]  /*48f0*/  @P3 BRA `(.L_x_181) ;  /* 0x00000000000c3947 */ /* 0x000fea0003800000 */
[----:B--2---:R-:W0:Y:S02]  /*4900*/  LDG.E.U8 R155, desc[UR36][R12.64+0x11] ;  /* 0x000011240c9b7981 */ /* 0x004e24000c1e1100 */
[----:B0-----:R-:W-:-:S05]  /*4910*/  PRMT R9, R155, 0x8880, RZ ;  /* 0x000088809b097816 */ /* 0x001fca00000000ff */
[----:B------:R-:W-:-:S07]  /*4920*/  IMAD R164, R9, R154, RZ ;  /* 0x0000009a09a47224 */ /* 0x000fce00078e02ff */
.L_x_181:
[----:B------:R-:W-:Y:S05]  /*4930*/  BSYNC B1 ;  /* 0x0000000000017941 */ /* 0x000fea0003800000 */
.L_x_180:
[----:B------:R-:W-:Y:S01]  /*4940*/  @!P3 IMAD R35, R35, R153, R164 ;  /* 0x000000992323b224 */ /* 0x000fe200078e02a4 */
[----:B------:R-:W-:Y:S04]  /*4950*/  BSSY B1, `(.L_x_182) ;  /* 0x0000006000017945 */ /* 0x000fe80003800000 */
[----:B------:R0:W-:Y:S01]  /*4960*/  @!P3 STG.E.U8 desc[UR36][R10.64+0x11], R35 ;  /* 0x000011230a00b986 */ /* 0x0001e2000c101124 */
[----:B------:R-:W-:Y:S05]  /*4970*/  @P5 BRA `(.L_x_183) ;  /* 0x00000000000c5947 */ /* 0x000fea0003800000 */
[----:B--2---:R-:W0:Y:S02]  /*4980*/  LDG.E.U8 R155, desc[UR36][R4.64+0x18] ;  /* 0x00001824049b7981 */ /* 0x004e24000c1e1100 */
[----:B0-----:R-:W-:-:S05]  /*4990*/  PRMT R9, R155, 0x8880, RZ ;  /* 0x000088809b097816 */ /* 0x001fca00000000ff */
[----:B------:R-:W-:-:S07]  /*49a0*/  IMAD R164, R9, R154, RZ ;  /* 0x0000009a09a47224 */ /* 0x000fce00078e02ff */
.L_x_183:
[----:B------:R-:W-:Y:S05]  /*49b0*/  BSYNC B1 ;  /* 0x0000000000017941 */ /* 0x000fea0003800000 */
.L_x_182:
[----:B0-----:R-:W-:Y:S01]  /*49c0*/  @!P5 IMAD R9, R36, R153, R164 ;  /* 0x000000992409d224 */ /* 0x001fe200078e02a4 */
[----:B------:R-:W-:Y:S04]  /*49d0*/  BSSY B1, `(.L_x_184) ;  /* 0x0000006000017945 */ /* 0x000fe80003800000 */
[----:B------:R0:W-:Y:S01]  /*49e0*/  @!P5 STG.E.U8 desc[UR36][R6.64+0x18], R9 ;  /* 0x000018090600d986 */ /* 0x0001e2000c101124 */
[----:B------:R-:W-:Y:S05]  /*49f0*/  @P1 BRA `(.L_x_185) ;  /* 0x00000000000c1947 */ /* 0x000fea0003800000 */
[----:B--2---:R-:W0:Y:S02]  /*4a00*/  LDG.E.U8 R155, desc[UR36][R4.64+0x19] ;  /* 0x00001924049b7981 */ /* 0x004e24000c1e1100 */
[----:B0-----:R-:W-:-:S05]  /*4a10*/  PRMT R9, R155, 0x8880, RZ ;  /* 0x000088809b097816 */ /* 0x001fca00000000ff */
[----:B------:R-:W-:-:S07]  /*4a20*/  IMAD R164, R9, R154, RZ ;  /* 0x0000009a09a47224 */ /* 0x000fce00078e02ff */
.L_x_185:
[----:B------:R-:W-:Y:S05]  /*4a30*/  BSYNC B1 ;  /* 0x0000000000017941 */ /* 0x000fea0003800000 */
.L_x_184:
        /* <DEDUP_REMOVED lines=11> */
.L_x_187:
[----:B------:R-:W-:Y:S05]  /*4af0*/  BSYNC B1 ;  /* 0x0000000000017941 */ /* 0x000fea0003800000 */
.L_x_186:
[----:B0-----:R-:W-:Y:S01]  /*4b00*/  @!P4 IMAD R9, R38, R153, R164 ;  /* 0x000000992609c224 */ /* 0x001fe200078e02a4 */
[----:B------:R-:W-:Y:S04]  /*4b10*/  BSSY B1, `(.L_x_188) ;  /* 0x0000006000017945 */ /* 0x000fe80003800000 */
[----:B------:R0:W-:Y:S01]  /*4b20*/  @!P4 STG.E.U8 desc[UR36][R10.64+0x18], R9 ;  /* 0x000018090a00c986 */ /* 0x0001e2000c101124 */
[----:B------:R-:W-:Y:S05]  /*4b30*/  @P3 BRA `(.L_x_189) ;  /* 0x00000000000c3947 */ /* 0x000fea0003800000 */
[----:B--2---:R-:W0:Y:S02]  /*4b40*/  LDG.E.U8 R155, desc[UR36][R12.64+0x19] ;  /* 0x000019240c9b7981 */ /* 0x004e24000c1e1100 */
[----:B0-----:R-:W-:-:S05]  /*4b50*/  PRMT R9, R155, 0x8880, RZ ;  /* 0x000088809b097816 */ /* 0x001fca00000000ff */
[----:B------:R-:W-:-:S07]  /*4b60*/  IMAD R164, R9, R154, RZ ;  /* 0x0000009a09a47224 */ /* 0x000fce00078e02ff */
.L_x_189:
[----:B------:R-:W-:Y:S05]  /*4b70*/  BSYNC B1 ;  /* 0x0000000000017941 */ /* 0x000fea0003800000 */
.L_x_188:
[----:B------:R-:W-:Y:S01]  /*4b80*/  @!P3 IMAD R39, R39, R153, R164 ;  /* 0x000000992727b224 */ /* 0x000fe200078e02a4 */
[----:B------:R-:W-:Y:S04]  /*4b90*/  BSSY B1, `(.L_x_190) ;  /* 0x0000006000017945 */ /* 0x000fe80003800000 */
[----:B------:R0:W-:Y:S01]  /*4ba0*/  @!P3 STG.E.U8 desc[UR36][R10.64+0x19], R39 ;  /* 0x000019270a00b986 */ /* 0x0001e2000c101124 */
[----:B------:R-:W-:Y:S05]  /*4bb0*/  @P5 BRA `(.L_x_191) ;  /* 0x00000000000c5947 */ /* 0x000fea0003800000 */
[----:B--2---:R-:W0:Y:S02]  /*4bc0*/  LDG.E.U8 R155, desc[UR36][R4.64+0x20] ;  /* 0x00002024049b7981 */ /* 0x004e24000c1e1100 */
[----:B0-----:R-:W-:-:S05]  /*4bd0*/  PRMT R9, R155, 0x8880, RZ ;  /* 0x000088809b097816 */ /* 0x001fca00000000ff */
[----:B------:R-:W-:-:S07]  /*4be0*/  IMAD R164, R9, R154, RZ ;  /* 0x0000009a09a47224 */ /* 0x000fce00078e02ff */
.L_x_191:
[----:B------:R-:W-:Y:S05]  /*4bf0*/  BSYNC B1 ;  /* 0x0000000000017941 */ /* 0x000fea0003800000 */
.L_x_190:
[----:B0-----:R-:W-:Y:S01]  /*4c00*/  @!P5 IMAD R9, R40, R153, R164 ;  /* 0x000000992809d224 */ /* 0x001fe200078e02a4 */
[----:B------:R-:W-:Y:S04]  /*4c10*/  BSSY B1, `(.L_x_192) ;  /* 0x0000006000017945 */ /* 0x000fe80003800000 */
[----:B------:R0:W-:Y:S01]  /*4c20*/  @!P5 STG.E.U8 desc[UR36][R6.64+0x20], R9 ;  /* 0x000020090600d986 */ /* 0x0001e2000c101124 */
[----:B------:R-:W-:Y:S05]  /*4c30*/  @P1 BRA `(.L_x_193) ;  /* 0x00000000000c1947 */ /* 0x000fea0003800000 */
[----:B--2---:R-:W0:Y:S02]  /*4c40*/  LDG.E.U8 R155, desc[UR36][R4.64+0x21] ;  /* 0x00002124049b7981 */ /* 0x004e24000c1e1100 */
[----:B0-----:R-:W-:-:S05]  /*4c50*/  PRMT R9, R155, 0x8880, RZ ;  /* 0x000088809b097816 */ /* 0x001fca00000000ff */
[----:B------:R-:W-:-:S07]  /*4c60*/  IMAD R164, R9, R154, RZ ;  /* 0x0000009a09a47224 */ /* 0x000fce00078e02ff */
.L_x_193:
[----:B------:R-:W-:Y:S05]  /*4c70*/  BSYNC B1 ;  /* 0x0000000000017941 */ /* 0x000fea0003800000 */
.L_x_192:
        /* <DEDUP_REMOVED lines=11> */
.L_x_195:
[----:B------:R-:W-:Y:S05]  /*4d30*/  BSYNC B1 ;  /* 0x0000000000017941 */ /* 0x000fea0003800000 */
.L_x_194:
[----:B0-----:R-:W-:Y:S01]  /*4d40*/  @!P4 IMAD R9, R42, R153, R164 ;  /* 0x000000992a09c224 */ /* 0x001fe200078e02a4 */
[----:B------:R-:W-:Y:S04]  /*4d50*/  BSSY B1, `(.L_x_196) ;  /* 0x0000006000017945 */ /* 0x000fe80003800000 */
[----:B------:R0:W-:Y:S01]  /*4d60*/  @!P4 STG.E.U8 desc[UR36][R10.64+0x20], R9 ;  /* 0x000020090a00c986 */ /* 0x0001e2000c101124 */
[----:B------:R-:W-:Y:S05]  /*4d70*/  @P3 BRA `(.L_x_197) ;  /* 0x00000000000c3947 */ /* 0x000fea0003800000 */
[----:B--2---:R-:W0:Y:S02]  /*4d80*/  LDG.E.U8 R155, desc[UR36][R12.64+0x21] ;  /* 0x000021240c9b7981 */ /* 0x004e24000c1e1100 */
[----:B0-----:R-:W-:-:S05]  /*4d90*/  PRMT R9, R155, 0x8880, RZ ;  /* 0x000088809b097816 */ /* 0x001fca00000000ff */
[----:B------:R-:W-:-:S07]  /*4da0*/  IMAD R164, R9, R154, RZ ;  /* 0x0000009a09a47224 */ /* 0x000fce00078e02ff */
.L_x_197:
[----:B------:R-:W-:Y:S05]  /*4db0*/  BSYNC B1 ;  /* 0x0000000000017941 */ /* 0x000fea0003800000 */
.L_x_196:
[----:B------:R-:W-:Y:S01]  /*4dc0*/  @!P3 IMAD R43, R43, R153, R164 ;  /* 0x000000992b2bb224 */ /* 0x000fe200078e02a4 */
[----:B------:R-:W-:Y:S04]  /*4dd0*/  BSSY B1, `(.L_x_198) ;  /* 0x0000006000017945 */ /* 0x000fe80003800000 */
[----:B------:R0:W-:Y:S01]  /*4de0*/  @!P3 STG.E.U8 desc[UR36][R10.64+0x21], R43 ;  /* 0x0000212b0a00b986 */ /* 0x0001e2000c101124 */
[----:B------:R-:W-:Y:S05]  /*4df0*/  @P5 BRA `(.L_x_199) ;  /* 0x00000000000c5947 */ /* 0x000fea0003800000 */
[----:B--2---:R-:W0:Y:S02]  /*4e00*/  LDG.E.U8 R155, desc[UR36][R4.64+0x28] ;  /* 0x00002824049b7981 */ /* 0x004e24000c1e1100 */
[----:B0-----:R-:W-:-:S05]  /*4e10*/  PRMT R9, R155, 0x8880, RZ ;  /* 0x000088809b097816 */ /* 0x001fca00000000ff */
[----:B------:R-:W-:-:S07]  /*4e20*/  IMAD R164, R9, R154, RZ ;  /* 0x0000009a09a47224 */ /* 0x000fce00078e02ff */
.L_x_199:
[----:B------:R-:W-:Y:S05]  /*4e30*/  BSYNC B1 ;  /* 0x0000000000017941 */ /* 0x000fea0003800000 */
.L_x_198:
[----:B0-----:R-:W-:Y:S01]  /*4e40*/  @!P5 IMAD R9, R44, R153, R164 ;  /* 0x000000992c09d224 */ /* 0x001fe200078e02a4 */
[----:B------:R-:W-:Y:S04]  /*4e50*/  BSSY B1, `(.L_x_200) ;  /* 0x0000006000017945 */ /* 0x000fe80003800000 */
[----:B------:R0:W-:Y:S01]  /*4e60*/  @!P5 STG.E.U8 desc[UR36][R6.64+0x28], R9 ;  /* 0x000028090600d986 */ /* 0x0001e2000c101124 */
[----:B------:R-:W-:Y:S05]  /*4e70*/  @P1 BRA `(.L_x_201) ;  /* 0x00000000000c1947 */ /* 0x000fea0003800000 */
[----:B--2---:R-:W0:Y:S02]  /*4e80*/  LDG.E.U8 R155, desc[UR36][R4.64+0x29] ;  /* 0x00002924049b7981 */ /* 0x004e24000c1e1100 */
[----:B0-----:R-:W-:-:S05]  /*4e90*/  PRMT R9, R155, 0x8880, RZ ;  /* 0x000088809b097816 */ /* 0x001fca00000000ff */
[----:B------:R-:W-:-:S07]  /*4ea0*/  IMAD R164, R9, R154, RZ ;  /* 0x0000009a09a47224 */ /* 0x000fce00078e02ff */
.L_x_201:
[----:B------:R-:W-:Y:S05]  /*4eb0*/  BSYNC B1 ;  /* 0x0000000000017941 */ /* 0x000fea0003800000 */
.L_x_200:
        /* <DEDUP_REMOVED lines=11> */
.L_x_203:
[----:B------:R-:W-:Y:S05]  /*4f70*/  BSYNC B1 ;  /* 0x0000000000017941 */ /* 0x000fea0003800000 */
.L_x_202:
[----:B0-----:R-:W-:Y:S01]  /*4f80*/  @!P4 IMAD R9, R46, R153, R164 ;  /* 0x000000992e09c224 */ /* 0x001fe200078e02a4 */
[----:B------:R-:W-:Y:S04]  /*4f90*/  BSSY B1, `(.L_x_204) ;  /* 0x0000006000017945 */ /* 0x000fe80003800000 */
[----:B------:R0:W-:Y:S01]  /*4fa0*/  @!P4 STG.E.U8 desc[UR36][R10.64+0x28], R9 ;  /* 0x000028090a00c986 */ /* 0x0001e2000c101124 */
[----:B------:R-:W-:Y:S05]  /*4fb0*/  @P3 BRA `(.L_x_205) ;  /* 0x00000000000c3947 */ /* 0x000fea0003800000 */
[----:B--2---:R-:W0:Y:S02]  /*4fc0*/  LDG.E.U8 R155, desc[UR36][R12.64+0x29] ;  /* 0x000029240c9b7981 */ /* 0x004e24000c1e1100 */
[----:B0-----:R-:W-:-:S05]  /*4fd0*/  PRMT R9, R155, 0x8880, RZ ;  /* 0x000088809b097816 */ /* 0x001fca00000000ff */
[----:B------:R-:W-:-:S07]  /*4fe0*/  IMAD R164, R9, R154, RZ ;  /* 0x0000009a09a47224 */ /* 0x000fce00078e02ff */
.L_x_205:
[----:B------:R-:W-:Y:S05]  /*4ff0*/  BSYNC B1 ;  /* 0x0000000000017941 */ /* 0x000fea0003800000 */
.L_x_204:
[----:B------:R-:W-:Y:S01]  /*5000*/  @!P3 IMAD R47, R47, R153, R164 ;  /* 0x000000992f2fb224 */ /* 0x000fe200078e02a4 */
[----:B------:R-:W-:Y:S04]  /*5010*/  BSSY B1, `(.L_x_206) ;  /* 0x0000006000017945 */ /* 0x000fe80003800000 */
[----:B------:R0:W-:Y:S01]  /*5020*/  @!P3 STG.E.U8 desc[UR36][R10.64+0x29], R47 ;  /* 0x0000292f0a00b986 */ /* 0x0001e2000c101124 */
[----:B------:R-:W-:Y:S05]  /*5030*/  @P5 BRA `(.L_x_207) ;  /* 0x00000000000c5947 */ /* 0x000fea0003800000 */
[----:B--2---:R-:W0:Y:S02]  /*5040*/  LDG.E.U8 R155, desc[UR36][R4.64+0x30] ;  /* 0x00003024049b7981 */ /* 0x004e24000c1e1100 */
[----:B0-----:R-:W-:-:S05]  /*5050*/  PRMT R9, R155, 0x8880, RZ ;  /* 0x000088809b097816 */ /* 0x001fca00000000ff */
[----:B------:R-:W-:-:S07]  /*5060*/  IMAD R164, R9, R154, RZ ;  /* 0x0000009a09a47224 */ /* 0x000fce00078e02ff */
.L_x_207:
[----:B------:R-:W-:Y:S05]  /*5070*/  BSYNC B1 ;  /* 0x0000000000017941 */ /* 0x000fea0003800000 */
.L_x_206:
[----:B0-----:R-:W-:Y:S01]  /*5080*/  @!P5 IMAD R9, R48, R153, R164 ;  /* 0x000000993009d224 */ /* 0x001fe200078e02a4 */
[----:B------:R-:W-:Y:S04]  /*5090*/  BSSY B1, `(.L_x_208) ;  /* 0x0000006000017945 */ /* 0x000fe80003800000 */
[----:B------:R0:W-:Y:S01]  /*50a0*/  @!P5 STG.E.U8 desc[UR36][R6.64+0x30], R9 ;  /* 0x000030090600d986 */ /* 0x0001e2000c101124 */
[----:B------:R-:W-:Y:S05]  /*50b0*/  @P1 BRA `(.L_x_209) ;  /* 0x00000000000c1947 */ /* 0x000fea0003800000 */
[----:B--2---:R-:W0:Y:S02]  /*50c0*/  LDG.E.U8 R155, desc[UR36][R4.64+0x31] ;  /* 0x00003124049b7981 */ /* 0x004e24000c1e1100 */
[----:B0-----:R-:W-:-:S05]  /*50d0*/  PRMT R9, R155, 0x8880, RZ ;  /* 0x000088809b097816 */ /* 0x001fca00000000ff */
[----:B------:R-:W-:-:S07]  /*50e0*/  IMAD R164, R9, R154, RZ ;  /* 0x0000009a09a47224 */ /* 0x000fce00078e02ff */
.L_x_209:
[----:B------:R-:W-:Y:S05]  /*50f0*/  BSYNC B1 ;  /* 0x0000000000017941 */ /* 0x000fea0003800000 */
.L_x_208:
        /* <DEDUP_REMOVED lines=11> */
.L_x_211:
[----:B------:R-:W-:Y:S05]  /*51b0*/  BSYNC B1 ;  /* 0x0000000000017941 */ /* 0x000fea0003800000 */
.L_x_210:
[----:B0-----:R-:W-:Y:S01]  /*51c0*/  @!P4 IMAD R9, R50, R153, R164 ;  /* 0x000000993209c224 */ /* 0x001fe200078e02a4 */
[----:B------:R-:W-:Y:S04]  /*51d0*/  BSSY B1, `(.L_x_212) ;  /* 0x0000006000017945 */ /* 0x000fe80003800000 */
[----:B------:R0:W-:Y:S01]  /*51e0*/  @!P4 STG.E.U8 desc[UR36][R10.64+0x30], R9 ;  /* 0x000030090a00c986 */ /* 0x0001e2000c101124 */
[----:B------:R-:W-:Y:S05]  /*51f0*/  @P3 BRA `(.L_x_213) ;  /* 0x00000000000c3947 */ /* 0x000fea0003800000 */
[----:B--2---:R-:W0:Y:S02]  /*5200*/  LDG.E.U8 R155, desc[UR36][R12.64+0x31] ;  /* 0x000031240c9b7981 */ /* 0x004e24000c1e1100 */
[----:B0-----:R-:W-:-:S05]  /*5210*/  PRMT R9, R155, 0x8880, RZ ;  /* 0x000088809b097816 */ /* 0x001fca00000000ff */
[----:B------:R-:W-:-:S07]  /*5220*/  IMAD R164, R9, R154, RZ ;  /* 0x0000009a09a47224 */ /* 0x000fce00078e02ff */
.L_x_213:
[----:B------:R-:W-:Y:S05]  /*5230*/  BSYNC B1 ;  /* 0x0000000000017941 */ /* 0x000fea0003800000 */
.L_x_212:
[----:B------:R-:W-:Y:S01]  /*5240*/  @!P3 IMAD R51, R51, R153, R164 ;  /* 0x000000993333b224 */ /* 0x000fe200078e02a4 */
[----:B------:R-:W-:Y:S04]  /*5250*/  BSSY B1, `(.L_x_214) ;  /* 0x0000006000017945 */ /* 0x000fe80003800000 */
[----:B------:R0:W-:Y:S01]  /*5260*/  @!P3 STG.E.U8 desc[UR36][R10.64+0x31], R51 ;  /* 0x000031330a00b986 */ /* 0x0001e2000c101124 */
[----:B------:R-:W-:Y:S05]  /*5270*/  @P5 BRA `(.L_x_215) ;  /* 0x00000000000c5947 */ /* 0x000fea0003800000 */
[----:B--2---:R-:W0:Y:S02]  /*5280*/  LDG.E.U8 R155, desc[UR36][R4.64+0x38] ;  /* 0x00003824049b7981 */ /* 0x004e24000c1e1100 */
[----:B0-----:R-:W-:-:S05]  /*5290*/  PRMT R9, R155, 0x8880, RZ ;  /* 0x000088809b097816 */ /* 0x001fca00000000ff */
[----:B------:R-:W-:-:S07]  /*52a0*/  IMAD R164, R9, R154, RZ ;  /* 0x0000009a09a47224 */ /* 0x000fce00078e02ff */
.L_x_215:
[----:B------:R-:W-:Y:S05]  /*52b0*/  BSYNC B1 ;  /* 0x0000000000017941 */ /* 0x000fea0003800000 */
.L_x_214:
[----:B0-----:R-:W-:Y:S01]  /*52c0*/  @!P5 IMAD R9, R52, R153, R164 ;  /* 0x000000993409d224 */ /* 0x001fe200078e02a4 */
[----:B------:R-:W-:Y:S04]  /*52d0*/  BSSY B1, `(.L_x_216) ;  /* 0x0000006000017945 */ /* 0x000fe80003800000 */
[----:B------:R0:W-:Y:S01]  /*52e0*/  @!P5 STG.E.U8 desc[UR36][R6.64+0x38], R9 ;  /* 0x000038090600d986 */ /* 0x0001e2000c101124 */
[----:B------:R-:W-:Y:S05]  /*52f0*/  @P1 BRA `(.L_x_217) ;  /* 0x00000000000c1947 */ /* 0x000fea0003800000 */
[----:B--2---:R-:W0:Y:S02]  /*5300*/  LDG.E.U8 R155, desc[UR36][R4.64+0x39] ;  /* 0x00003924049b7981 */ /* 0x004e24000c1e1100 */
[----:B0-----:R-:W-:-:S05]  /*5310*/  PRMT R9, R155, 0x8880, RZ ;  /* 0x000088809b097816 */ /* 0x001fca00000000ff */
[----:B------:R-:W-:-:S07]  /*5320*/  IMAD R164, R9, R154, RZ ;  /* 0x0000009a09a47224 */ /* 0x000fce00078e02ff */
.L_x_217:
[----:B------:R-:W-:Y:S05]  /*5330*/  BSYNC B1 ;  /* 0x0000000000017941 */ /* 0x000fea0003800000 */
.L_x_216:
        /* <DEDUP_REMOVED lines=11> */
.L_x_219:
[----:B------:R-:W-:Y:S05]  /*53f0*/  BSYNC B1 ;  /* 0x0000000000017941 */ /* 0x000fea0003800000 */
.L_x_218:
[----:B0-----:R-:W-:Y:S01]  /*5400*/  @!P4 IMAD R9, R54, R153, R164 ;  /* 0x000000993609c224 */ /* 0x001fe200078e02a4 */
[----:B------:R-:W-:Y:S04]  /*5410*/  BSSY B1, `(.L_x_220) ;  /* 0x0000006000017945 */ /* 0x000fe80003800000 */
[----:B------:R0:W-:Y:S01]  /*5420*/  @!P4 STG.E.U8 desc[UR36][R10.64+0x38], R9 ;  /* 0x000038090a00c986 */ /* 0x0001e2000c101124 */
[----:B------:R-:W-:Y:S05]  /*5430*/  @P3 BRA `(.L_x_221) ;  /* 0x00000000000c3947 */ /* 0x000fea0003800000 */
[----:B--2---:R-:W0:Y:S02]  /*5440*/  LDG.E.U8 R155, desc[UR36][R12.64+0x39] ;  /* 0x000039240c9b7981 */ /* 0x004e24000c1e1100 */
[----:B0-----:R-:W-:-:S05]  /*5450*/  PRMT R9, R155, 0x8880, RZ ;  /* 0x000088809b097816 */ /* 0x001fca00000000ff */
[----:B------:R-:W-:-:S07]  /*5460*/  IMAD R164, R9, R154, RZ ;  /* 0x0000009a09a47224 */ /* 0x000fce00078e02ff */
.L_x_221:
[----:B------:R-:W-:Y:S05]  /*5470*/  BSYNC B1 ;  /* 0x0000000000017941 */ /* 0x000fea0003800000 */
.L_x_220:
[----:B------:R-:W-:Y:S01]  /*5480*/  @!P3 IMAD R55, R55, R153, R164 ;  /* 0x000000993737b224 */ /* 0x000fe200078e02a4 */
[----:B------:R-:W-:Y:S04]  /*5490*/  BSSY B1, `(.L_x_222) ;  /* 0x0000006000017945 */ /* 0x000fe80003800000 */
[----:B------:R0:W-:Y:S01]  /*54a0*/  @!P3 STG.E.U8 desc[UR36][R10.64+0x39], R55 ;  /* 0x000039370a00b986 */ /* 0x0001e2000c101124 */
[----:B------:R-:W-:Y:S05]  /*54b0*/  @P5 BRA `(.L_x_223) ;  /* 0x00000000000c5947 */ /* 0x000fea0003800000 */
[----:B--2---:R-:W0:Y:S02]  /*54c0*/  LDG.E.U8 R155, desc[UR36][R4.64+0x40] ;  /* 0x00004024049b7981 */ /* 0x004e24000c1e1100 */
[----:B0-----:R-:W-:-:S05]  /*54d0*/  PRMT R9, R155, 0x8880, RZ ;  /* 0x000088809b097816 */ /* 0x001fca00000000ff */
[----:B------:R-:W-:-:S07]  /*54e0*/  IMAD R164, R9, R154, RZ ;  /* 0x0000009a09a47224 */ /* 0x000fce00078e02ff */
.L_x_223:
[----:B------:R-:W-:Y:S05]  /*54f0*/  BSYNC B1 ;  /* 0x0000000000017941 */ /* 0x000fea0003800000 */
.L_x_222:
[----:B0-----:R-:W-:Y:S01]  /*5500*/  @!P5 IMAD R9, R56, R153, R164 ;  /* 0x000000993809d224 */ /* 0x001fe200078e02a4 */
[----:B------:R-:W-:Y:S04]  /*5510*/  BSSY B1, `(.L_x_224) ;  /* 0x0000006000017945 */ /* 0x000fe80003800000 */
[----:B------:R0:W-:Y:S01]  /*5520*/  @!P5 STG.E.U8 desc[UR36][R6.64+0x40], R9 ;  /* 0x000040090600d986 */ /* 0x0001e2000c101124 */
[----:B------:R-:W-:Y:S05]  /*5530*/  @P1 BRA `(.L_x_225) ;  /* 0x00000000000c1947 */ /* 0x000fea0003800000 */
[----:B--2---:R-:W0:Y:S02]  /*5540*/  LDG.E.U8 R155, desc[UR36][R4.64+0x41] ;  /* 0x00004124049b7981 */ /* 0x004e24000c1e1100 */
[----:B0-----:R-:W-:-:S05]  /*5550*/  PRMT R9, R155, 0x8880, RZ ;  /* 0x000088809b097816 */ /* 0x001fca00000000ff */
[----:B------:R-:W-:-:S07]  /*5560*/  IMAD R164, R9, R154, RZ ;  /* 0x0000009a09a47224 */ /* 0x000fce00078e02ff */
.L_x_225:
[----:B------:R-:W-:Y:S05]  /*5570*/  BSYNC B1 ;  /* 0x0000000000017941 */ /* 0x000fea0003800000 */
.L_x_224:
        /* <DEDUP_REMOVED lines=11> */
.L_x_227:
[----:B------:R-:W-:Y:S05]  /*5630*/  BSYNC B1 ;  /* 0x0000000000017941 */ /* 0x000fea0003800000 */
.L_x_226:
[----:B0-----:R-:W-:Y:S01]  /*5640*/  @!P4 IMAD R9, R58, R153, R164 ;  /* 0x000000993a09c224 */ /* 0x001fe200078e02a4 */
[----:B------:R-:W-:Y:S04]  /*5650*/  BSSY B1, `(.L_x_228) ;  /* 0x0000006000017945 */ /* 0x000fe80003800000 */
[----:B------:R0:W-:Y:S01]  /*5660*/  @!P4 STG.E.U8 desc[UR36][R10.64+0x40], R9 ;  /* 0x000040090a00c986 */ /* 0x0001e2000c101124 */
[----:B------:R-:W-:Y:S05]  /*5670*/  @P3 BRA `(.L_x_229) ;  /* 0x00000000000c3947 */ /* 0x000fea0003800000 */
[----:B--2---:R-:W0:Y:S02]  /*5680*/  LDG.E.U8 R155, desc[UR36][R12.64+0x41] ;  /* 0x000041240c9b7981 */ /* 0x004e24000c1e1100 */
[----:B0-----:R-:W-:-:S05]  /*5690*/  PRMT R9, R155, 0x8880, RZ ;  /* 0x000088809b097816 */ /* 0x001fca00000000ff */
[----:B------:R-:W-:-:S07]  /*56a0*/  IMAD R164, R9, R154, RZ ;  /* 0x0000009a09a47224 */ /* 0x000fce00078e02ff */
.L_x_229:
[----:B------:R-:W-:Y:S05]  /*56b0*/  BSYNC B1 ;  /* 0x0000000000017941 */ /* 0x000fea0003800000 */
.L_x_228:
[----:B------:R-:W-:Y:S01]  /*56c0*/  @!P3 IMAD R59, R59, R153, R164 ;  /* 0x000000993b3bb224 */ /* 0x000fe200078e02a4 */
[----:B------:R-:W-:Y:S04]  /*56d0*/  BSSY B1, `(.L_x_230) ;  /* 0x0000006000017945 */ /* 0x000fe80003800000 */
[----:B------:R0:W-:Y:S01]  /*56e0*/  @!P3 STG.E.U8 desc[UR36][R10.64+0x41], R59 ;  /* 0x0000413b0a00b986 */ /* 0x0001e2000c101124 */
[----:B------:R-:W-:Y:S05]  /*56f0*/  @P5 BRA `(.L_x_231) ;  /* 0x00000000000c5947 */ /* 0x000fea0003800000 */
[----:B--2---:R-:W0:Y:S02]  /*5700*/  LDG.E.U8 R155, desc[UR36][R4.64+0x48] ;  /* 0x00004824049b7981 */ /* 0x004e24000c1e1100 */
[----:B0-----:R-:W-:-:S05]  /*5710*/  PRMT R9, R155, 0x8880, RZ ;  /* 0x000088809b097816 */ /* 0x001fca00000000ff */
[----:B------:R-:W-:-:S07]  /*5720*/  IMAD R164, R9, R154, RZ ;  /* 0x0000009a09a47224 */ /* 0x000fce00078e02ff */
.L_x_231:
[----:B------:R-:W-:Y:S05]  /*5730*/  BSYNC B1 ;  /* 0x0000000000017941 */ /* 0x000fea0003800000 */
.L_x_230:
[----:B0-----:R-:W-:Y:S01]  /*5740*/  @!P5 IMAD R9, R60, R153, R164 ;  /* 0x000000993c09d224 */ /* 0x001fe200078e02a4 */
[----:B------:R-:W-:Y:S04]  /*5750*/  BSSY B1, `(.L_x_232) ;  /* 0x0000006000017945 */ /* 0x000fe80003800000 */
[----:B------:R0:W-:Y:S01]  /*5760*/  @!P5 STG.E.U8 desc[UR36][R6.64+0x48], R9 ;  /* 0x000048090600d986 */ /* 0x0001e2000c101124 */
[----:B------:R-:W-:Y:S05]  /*5770*/  @P1 BRA `(.L_x_233) ;  /* 0x00000000000c1947 */ /* 0x000fea0003800000 */
[----:B--2---:R-:W0:Y:S02]  /*5780*/  LDG.E.U8 R155, desc[UR36][R4.64+0x49] ;  /* 0x00004924049b7981 */ /* 0x004e24000c1e1100 */
[----:B0-----:R-:W-:-:S05]  /*5790*/  PRMT R9, R155, 0x8880, RZ ;  /* 0x000088809b097816 */ /* 0x001fca00000000ff */
[----:B------:R-:W-:-:S07]  /*57a0*/  IMAD R164, R9, R154, RZ ;  /* 0x0000009a09a47224 */ /* 0x000fce00078e02ff */
.L_x_233:
[----:B------:R-:W-:Y:S05]  /*57b0*/  BSYNC B1 ;  /* 0x0000000000017941 */ /* 0x000fea0003800000 */
.L_x_232:
        /* <DEDUP_REMOVED lines=11> */
.L_x_235:
[----:B------:R-:W-:Y:S05]  /*5870*/  BSYNC B1 ;  /* 0x0000000000017941 */ /* 0x000fea0003800000 */
.L_x_234:
[----:B0-----:R-:W-:Y:S01]  /*5880*/  @!P4 IMAD R9, R62, R153, R164 ;  /* 0x000000993e09c224 */ /* 0x001fe200078e02a4 */
[----:B------:R-:W-:Y:S04]  /*5890*/  BSSY B1, `(.L_x_236) ;  /* 0x0000006000017945 */ /* 0x000fe80003800000 */
[----:B------:R0:W-:Y:S01]  /*58a0*/  @!P4 STG.E.U8 desc[UR36][R10.64+0x48], R9 ;  /* 0x000048090a00c986 */ /* 0x0001e2000c101124 */
[----:B------:R-:W-:Y:S05]  /*58b0*/  @P3 BRA `(.L_x_237) ;  /* 0x00000000000c3947 */ /* 0x000fea0003800000 */
[----:B--2---:R-:W0:Y:S02]  /*58c0*/  LDG.E.U8 R155, desc[UR36][R12.64+0x49] ;  /* 0x000049240c9b7981 */ /* 0x004e24000c1e1100 */
[----:B0-----:R-:W-:-:S05]  /*58d0*/  PRMT R9, R155, 0x8880, RZ ;  /* 0x000088809b097816 */ /* 0x001fca00000000ff */
[----:B------:R-:W-:-:S07]  /*58e0*/  IMAD R164, R9, R154, RZ ;  /* 0x0000009a09a47224 */ /* 0x000fce00078e02ff */
.L_x_237:
[----:B------:R-:W-:Y:S05]  /*58f0*/  BSYNC B1 ;  /* 0x0000000000017941 */ /* 0x000fea0003800000 */
.L_x_236:
[----:B------:R-:W-:Y:S01]  /*5900*/  @!P3 IMAD R63, R63, R153, R164 ;  /* 0x000000993f3fb224 */ /* 0x000fe200078e02a4 */
[----:B------:R-:W-:Y:S04]  /*5910*/  BSSY B1, `(.L_x_238) ;  /* 0x0000006000017945 */ /* 0x000fe80003800000 */
[----:B------:R0:W-:Y:S01]  /*5920*/  @!P3 STG.E.U8 desc[UR36][R10.64+0x49], R63 ;  /* 0x0000493f0a00b986 */ /* 0x0001e2000c101124 */
[----:B------:R-:W-:Y:S05]  /*5930*/  @P5 BRA `(.L_x_239) ;  /* 0x00000000000c5947 */ /* 0x000fea0003800000 */
[----:B--2---:R-:W0:Y:S02]  /*5940*/  LDG.E.U8 R155, desc[UR36][R4.64+0x50] ;  /* 0x00005024049b7981 */ /* 0x004e24000c1e1100 */
[----:B0-----:R-:W-:-:S05]  /*5950*/  PRMT R9, R155, 0x8880, RZ ;  /* 0x000088809b097816 */ /* 0x001fca00000000ff */
[----:B------:R-:W-:-:S07]  /*5960*/  IMAD R164, R9, R154, RZ ;  /* 0x0000009a09a47224 */ /* 0x000fce00078e02ff */
.L_x_239:
[----:B------:R-:W-:Y:S05]  /*5970*/  BSYNC B1 ;  /* 0x0000000000017941 */ /* 0x000fea0003800000 */
.L_x_238:
[----:B0-----:R-:W-:Y:S01]  /*5980*/  @!P5 IMAD R9, R64, R153, R164 ;  /* 0x000000994009d224 */ /* 0x001fe200078e02a4 */
[----:B------:R-:W-:Y:S04]  /*5990*/  BSSY B1, `(.L_x_240) ;  /* 0x0000006000017945 */ /* 0x000fe80003800000 */
[----:B------:R0:W-:Y:S01]  /*59a0*/  @!P5 STG.E.U8 desc[UR36][R6.64+0x50], R9 ;  /* 0x000050090600d986 */ /* 0x0001e2000c101124 */
[----:B------:R-:W-:Y:S05]  /*59b0*/  @P1 BRA `(.L_x_241) ;  /* 0x00000000000c1947 */ /* 0x000fea0003800000 */
[----:B--2---:R-:W0:Y:S02]  /*59c0*/  LDG.E.U8 R155, desc[UR36][R4.64+0x51] ;  /* 0x00005124049b7981 */ /* 0x004e24000c1e1100 */
[----:B0-----:R-:W-:-:S05]  /*59d0*/  PRMT R9, R155, 0x8880, RZ ;  /* 0x000088809b097816 */ /* 0x001fca00000000ff */
[----:B------:R-:W-:-:S07]  /*59e0*/  IMAD R164, R9, R154, RZ ;  /* 0x0000009a09a47224 */ /* 0x000fce00078e02ff */
.L_x_241:
[----:B------:R-:W-:Y:S05]  /*59f0*/  BSYNC B1 ;  /* 0x0000000000017941 */ /* 0x000fea0003800000 */
.L_x_240:
        /* <DEDUP_REMOVED lines=11> */
.L_x_243:
[----:B------:R-:W-:Y:S05]  /*5ab0*/  BSYNC B1 ;  /* 0x0000000000017941 */ /* 0x000fea0003800000 */
.L_x_242:
[----:B0-----:R-:W-:Y:S01]  /*5ac0*/  @!P4 IMAD R9, R66, R153, R164 ;  /* 0x000000994209c224 */ /* 0x001fe200078e02a4 */
[----:B------:R-:W-:Y:S04]  /*5ad0*/  BSSY B1, `(.L_x_244) ;  /* 0x0000006000017945 */ /* 0x000fe80003800000 */
[----:B------:R0:W-:Y:S01]  /*5ae0*/  @!P4 STG.E.U8 desc[UR36][R10.64+0x50], R9 ;  /* 0x000050090a00c986 */ /* 0x0001e2000c101124 */
[----:B------:R-:W-:Y:S05]  /*5af0*/  @P3 BRA `(.L_x_245) ;  /* 0x00000000000c3947 */ /* 0x000fea0003800000 */
[----:B--2---:R-:W0:Y:S02]  /*5b00*/  LDG.E.U8 R155, desc[UR36][R12.64+0x51] ;  /* 0x000051240c9b7981 */ /* 0x004e24000c1e1100 */
[----:B0-----:R-:W-:-:S05]  /*5b10*/  PRMT R9, R155, 0x8880, RZ ;  /* 0x000088809b097816 */ /* 0x001fca00000000ff */
[----:B------:R-:W-:-:S07]  /*5b20*/  IMAD R164, R9, R154, RZ ;  /* 0x0000009a09a47224 */ /* 0x000fce00078e02ff */
.L_x_245:
[----:B------:R-:W-:Y:S05]  /*5b30*/  BSYNC B1 ;  /* 0x0000000000017941 */ /* 0x000fea0003800000 */
.L_x_244:
[----:B------:R-:W-:Y:S01]  /*5b40*/  @!P3 IMAD R67, R67, R153, R164 ;  /* 0x000000994343b224 */ /* 0x000fe200078e02a4 */
[----:B------:R-:W-:Y:S04]  /*5b50*/  BSSY B1, `(.L_x_246) ;  /* 0x0000006000017945 */ /* 0x000fe80003800000 */
[----:B------:R0:W-:Y:S01]  /*5b60*/  @!P3 STG.E.U8 desc[UR36][R10.64+0x51], R67 ;  /* 0x000051430a00b986 */ /* 0x0001e2000c101124 */
[----:B------:R-:W-:Y:S05]  /*5b70*/  @P5 BRA `(.L_x_247) ;  /* 0x00000000000c5947 */ /* 0x000fea0003800000 */
[----:B--2---:R-:W0:Y:S02]  /*5b80*/  LDG.E.U8 R155, desc[UR36][R4.64+0x58] ;  /* 0x00005824049b7981 */ /* 0x004e24000c1e1100 */
[----:B0-----:R-:W-:-:S05]  /*5b90*/  PRMT R9, R155, 0x8880, RZ ;  /* 0x000088809b097816 */ /* 0x001fca00000000ff */
[----:B------:R-:W-:-:S07]  /*5ba0*/  IMAD R164, R9, R154, RZ ;  /* 0x0000009a09a47224 */ /* 0x000fce00078e02ff */
.L_x_247:
[----:B------:R-:W-:Y:S05]  /*5bb0*/  BSYNC B1 ;  /* 0x0000000000017941 */ /* 0x000fea0003800000 */
.L_x_246:
[----:B0-----:R-:W-:Y:S01]  /*5bc0*/  @!P5 IMAD R9, R68, R153, R164 ;  /* 0x000000994409d224 */ /* 0x001fe200078e02a4 */
[----:B------:R-:W-:Y:S04]  /*5bd0*/  BSSY B1, `(.L_x_248) ;  /* 0x0000006000017945 */ /* 0x000fe80003800000 */
[----:B------:R0:W-:Y:S01]  /*5be0*/  @!P5 STG.E.U8 desc[UR36][R6.64+0x58], R9 ;  /* 0x000058090600d986 */ /* 0x0001e2000c101124 */
[----:B------:R-:W-:Y:S05]  /*5bf0*/  @P1 BRA `(.L_x_249) ;  /* 0x00000000000c1947 */ /* 0x000fea0003800000 */
[----:B--2---:R-:W0:Y:S02]  /*5c00*/  LDG.E.U8 R155, desc[UR36][R4.64+0x59] ;  /* 0x00005924049b7981 */ /* 0x004e24000c1e1100 */
[----:B0-----:R-:W-:-:S05]  /*5c10*/  PRMT R9, R155, 0x8880, RZ ;  /* 0x000088809b097816 */ /* 0x001fca00000000ff */
[----:B------:R-:W-:-:S07]  /*5c20*/  IMAD R164, R9, R154, RZ ;  /* 0x0000009a09a47224 */ /* 0x000fce00078e02ff */
.L_x_249:
[----:B------:R-:W-:Y:S05]  /*5c30*/  BSYNC B1 ;  /* 0x0000000000017941 */ /* 0x000fea0003800000 */
.L_x_248:
        /* <DEDUP_REMOVED lines=11> */
.L_x_251:
[----:B------:R-:W-:Y:S05]  /*5cf0*/  BSYNC B1 ;  /* 0x0000000000017941 */ /* 0x000fea0003800000 */
.L_x_250:
[----:B0-----:R-:W-:Y:S01]  /*5d00*/  @!P4 IMAD R9, R70, R153, R164 ;  /* 0x000000994609c224 */ /* 0x001fe200078e02a4 */
[----:B------:R-:W-:Y:S04]  /*5d10*/  BSSY B1, `(.L_x_252) ;  /* 0x0000006000017945 */ /* 0x000fe80003800000 */
[----:B------:R0:W-:Y:S01]  /*5d20*/  @!P4 STG.E.U8 desc[UR36][R10.64+0x58], R9 ;  /* 0x000058090a00c986 */ /* 0x0001e2000c101124 */
[----:B------:R-:W-:Y:S05]  /*5d30*/  @P3 BRA `(.L_x_253) ;  /* 0x00000000000c3947 */ /* 0x000fea0003800000 */
[----:B--2---:R-:W0:Y:S02]  /*5d40*/  LDG.E.U8 R155, desc[UR36][R12.64+0x59] ;  /* 0x000059240c9b7981 */ /* 0x004e24000c1e1100 */
[----:B0-----:R-:W-:-:S05]  /*5d50*/  PRMT R9, R155, 0x8880, RZ ;  /* 0x000088809b097816 */ /* 0x001fca00000000ff */
[----:B------:R-:W-:-:S07]  /*5d60*/  IMAD R164, R9, R154, RZ ;  /* 0x0000009a09a47224 */ /* 0x000fce00078e02ff */
.L_x_253:
[----:B------:R-:W-:Y:S05]  /*5d70*/  BSYNC B1 ;  /* 0x0000000000017941 */ /* 0x000fea0003800000 */
.L_x_252:
[----:B------:R-:W-:Y:S01]  /*5d80*/  @!P3 IMAD R71, R71, R153, R164 ;  /* 0x000000994747b224 */ /* 0x000fe200078e02a4 */
[----:B------:R-:W-:Y:S04]  /*5d90*/  BSSY B1, `(.L_x_254) ;  /* 0x0000006000017945 */ /* 0x000fe80003800000 */
[----:B------:R0:W-:Y:S01]  /*5da0*/  @!P3 STG.E.U8 desc[UR36][R10.64+0x59], R71 ;  /* 0x000059470a00b986 */ /* 0x0001e2000c101124 */
[----:B------:R-:W-:Y:S05]  /*5db0*/  @P5 BRA `(.L_x_255) ;  /* 0x00000000000c5947 */ /* 0x000fea0003800000 */
[----:B--2---:R-:W0:Y:S02]  /*5dc0*/  LDG.E.U8 R155, desc[UR36][R4.64+0x60] ;  /* 0x00006024049b7981 */ /* 0x004e24000c1e1100 */
[----:B0-----:R-:W-:-:S05]  /*5dd0*/  PRMT R9, R155, 0x8880, RZ ;  /* 0x000088809b097816 */ /* 0x001fca00000000ff */
[----:B------:R-:W-:-:S07]  /*5de0*/  IMAD R164, R9, R154, RZ ;  /* 0x0000009a09a47224 */ /* 0x000fce00078e02ff */
.L_x_255:
[----:B------:R-:W-:Y:S05]  /*5df0*/  BSYNC B1 ;  /* 0x0000000000017941 */ /* 0x000fea0003800000 */
.L_x_254:
[----:B0-----:R-:W-:Y:S01]  /*5e00*/  @!P5 IMAD R9, R72, R153, R164 ;  /* 0x000000994809d224 */ /* 0x001fe200078e02a4 */
[----:B------:R-:W-:Y:S04]  /*5e10*/  BSSY B1, `(.L_x_256) ;  /* 0x0000006000017945 */ /* 0x000fe80003800000 */
[----:B------:R0:W-:Y:S01]  /*5e20*/  @!P5 STG.E.U8 desc[UR36][R6.64+0x60], R9 ;  /* 0x000060090600d986 */ /* 0x0001e2000c101124 */
[----:B------:R-:W-:Y:S05]  /*5e30*/  @P1 BRA `(.L_x_257) ;  /* 0x00000000000c1947 */ /* 0x000fea0003800000 */
[----:B--2---:R-:W0:Y:S02]  /*5e40*/  LDG.E.U8 R155, desc[UR36][R4.64+0x61] ;  /* 0x00006124049b7981 */ /* 0x004e24000c1e1100 */
[----:B0-----:R-:W-:-:S05]  /*5e50*/  PRMT R9, R155, 0x8880, RZ ;  /* 0x000088809b097816 */ /* 0x001fca00000000ff */
[----:B------:R-:W-:-:S07]  /*5e60*/  IMAD R164, R9, R154, RZ ;  /* 0x0000009a09a47224 */ /* 0x000fce00078e02ff */
.L_x_257:
[----:B------:R-:W-:Y:S05]  /*5e70*/  BSYNC B1 ;  /* 0x0000000000017941 */ /* 0x000fea0003800000 */
.L_x_256:
        /* <DEDUP_REMOVED lines=11> */
.L_x_259:
[----:B------:R-:W-:Y:S05]  /*5f30*/  BSYNC B1 ;  /* 0x0000000000017941 */ /* 0x000fea0003800000 */
.L_x_258:
[----:B0-----:R-:W-:Y:S01]  /*5f40*/  @!P4 IMAD R9, R74, R153, R164 ;  /* 0x000000994a09c224 */ /* 0x001fe200078e02a4 */
[----:B------:R-:W-:Y:S04]  /*5f50*/  BSSY B1, `(.L_x_260) ;  /* 0x0000006000017945 */ /* 0x000fe80003800000 */
[----:B------:R0:W-:Y:S01]  /*5f60*/  @!P4 STG.E.U8 desc[UR36][R10.64+0x60], R9 ;  /* 0x000060090a00c986 */ /* 0x0001e2000c101124 */
[----:B------:R-:W-:Y:S05]  /*5f70*/  @P3 BRA `(.L_x_261) ;  /* 0x00000000000c3947 */ /* 0x000fea0003800000 */
[----:B--2---:R-:W0:Y:S02]  /*5f80*/  LDG.E.U8 R155, desc[UR36][R12.64+0x61] ;  /* 0x000061240c9b7981 */ /* 0x004e24000c1e1100 */
[----:B0-----:R-:W-:-:S05]  /*5f90*/  PRMT R9, R155, 0x8880, RZ ;  /* 0x000088809b097816 */ /* 0x001fca00000000ff */
[----:B------:R-:W-:-:S07]  /*5fa0*/  IMAD R164, R9, R154, RZ ;  /* 0x0000009a09a47224 */ /* 0x000fce00078e02ff */
.L_x_261:
[----:B------:R-:W-:Y:S05]  /*5fb0*/  BSYNC B1 ;  /* 0x0000000000017941 */ /* 0x000fea0003800000 */
.L_x_260:
[----:B------:R-:W-:Y:S01]  /*5fc0*/  @!P3 IMAD R75, R75, R153, R164 ;  /* 0x000000994b4bb224 */ /* 0x000fe200078e02a4 */
[----:B------:R-:W-:Y:S04]  /*5fd0*/  BSSY B1, `(.L_x_262) ;  /* 0x0000006000017945 */ /* 0x000fe80003800000 */
[----:B------:R0:W-:Y:S01]  /*5fe0*/  @!P3 STG.E.U8 desc[UR36][R10.64+0x61], R75 ;  /* 0x0000614b0a00b986 */ /* 0x0001e2000c101124 */
[----:B------:R-:W-:Y:S05]  /*5ff0*/  @P5 BRA `(.L_x_263) ;  /* 0x00000000000c5947 */ /* 0x000fea0003800000 */
[----:B--2---:R-:W0:Y:S02]  /*6000*/  LDG.E.U8 R155, desc[UR36][R4.64+0x68] ;  /* 0x00006824049b7981 */ /* 0x004e24000c1e1100 */
[----:B0-----:R-:W-:-:S05]  /*6010*/  PRMT R9, R155, 0x8880, RZ ;  /* 0x000088809b097816 */ /* 0x001fca00000000ff */
[----:B------:R-:W-:-:S07]  /*6020*/  IMAD R164, R9, R154, RZ ;  /* 0x0000009a09a47224 */ /* 0x000fce00078e02ff */
.L_x_263:
[----:B------:R-:W-:Y:S05]  /*6030*/  BSYNC B1 ;  /* 0x0000000000017941 */ /* 0x000fea0003800000 */
.L_x_262:
[----:B0-----:R-:W-:Y:S01]  /*6040*/  @!P5 IMAD R9, R76, R153, R164 ;  /* 0x000000994c09d224 */ /* 0x001fe200078e02a4 */
[----:B------:R-:W-:Y:S04]  /*6050*/  BSSY B1, `(.L_x_264) ;  /* 0x0000006000017945 */ /* 0x000fe80003800000 */
[----:B------:R0:W-:Y:S01]  /*6060*/  @!P5 STG.E.U8 desc[UR36][R6.64+0x68], R9 ;  /* 0x000068090600d986 */ /* 0x0001e2000c101124 */
[----:B------:R-:W-:Y:S05]  /*6070*/  @P1 BRA `(.L_x_265) ;  /* 0x00000000000c1947 */ /* 0x000fea0003800000 */
[----:B--2---:R-:W0:Y:S02]  /*6080*/  LDG.E.U8 R155, desc[UR36][R4.64+0x69] ;  /* 0x00006924049b7981 */ /* 0x004e24000c1e1100 */
[----:B0-----:R-:W-:-:S05]  /*6090*/  PRMT R9, R155, 0x8880, RZ ;  /* 0x000088809b097816 */ /* 0x001fca00000000ff */
[----:B------:R-:W-:-:S07]  /*60a0*/  IMAD R164, R9, R154, RZ ;  /* 0x0000009a09a47224 */ /* 0x000fce00078e02ff */
.L_x_265:
[----:B------:R-:W-:Y:S05]  /*60b0*/  BSYNC B1 ;  /* 0x0000000000017941 */ /* 0x000fea0003800000 */
.L_x_264:
        /* <DEDUP_REMOVED lines=11> */
.L_x_267:
[----:B------:R-:W-:Y:S05]  /*6170*/  BSYNC B1 ;  /* 0x0000000000017941 */ /* 0x000fea0003800000 */
.L_x_266:
[----:B0-----:R-:W-:Y:S01]  /*6180*/  @!P4 IMAD R9, R78, R153, R164 ;  /* 0x000000994e09c224 */ /* 0x001fe200078e02a4 */
[----:B------:R-:W-:Y:S04]  /*6190*/  BSSY B1, `(.L_x_268) ;  /* 0x0000006000017945 */ /* 0x000fe80003800000 */
[----:B------:R0:W-:Y:S01]  /*61a0*/  @!P4 STG.E.U8 desc[UR36][R10.64+0x68], R9 ;  /* 0x000068090a00c986 */ /* 0x0001e2000c101124 */
[----:B------:R-:W-:Y:S05]  /*61b0*/  @P3 BRA `(.L_x_269) ;  /* 0x00000000000c3947 */ /* 0x000fea0003800000 */
[----:B--2---:R-:W0:Y:S02]  /*61c0*/  LDG.E.U8 R155, desc[UR36][R12.64+0x69] ;  /* 0x000069240c9b7981 */ /* 0x004e24000c1e1100 */
[----:B0-----:R-:W-:-:S05]  /*61d0*/  PRMT R9, R155, 0x8880, RZ ;  /* 0x000088809b097816 */ /* 0x001fca00000000ff */
[----:B------:R-:W-:-:S07]  /*61e0*/  IMAD R164, R9, R154, RZ ;  /* 0x0000009a09a47224 */ /* 0x000fce00078e02ff */
.L_x_269:
[----:B------:R-:W-:Y:S05]  /*61f0*/  BSYNC B1 ;  /* 0x0000000000017941 */ /* 0x000fea0003800000 */
.L_x_268:
[----:B------:R-:W-:Y:S01]  /*6200*/  @!P3 IMAD R79, R79, R153, R164 ;  /* 0x000000994f4fb224 */ /* 0x000fe200078e02a4 */
[----:B------:R-:W-:Y:S04]  /*6210*/  BSSY B1, `(.L_x_270) ;  /* 0x0000006000017945 */ /* 0x000fe80003800000 */
[----:B------:R0:W-:Y:S01]  /*6220*/  @!P3 STG.E.U8 desc[UR36][R10.64+0x69], R79 ;  /* 0x0000694f0a00b986 */ /* 0x0001e2000c101124 */
[----:B------:R-:W-:Y:S05]  /*6230*/  @P5 BRA `(.L_x_271) ;  /* 0x00000000000c5947 */ /* 0x000fea0003800000 */
[----:B--2---:R-:W0:Y:S02]  /*6240*/  LDG.E.U8 R155, desc[UR36][R4.64+0x70] ;  /* 0x00007024049b7981 */ /* 0x004e24000c1e1100 */
[----:B0-----:R-:W-:-:S05]  /*6250*/  PRMT R9, R155, 0x8880, RZ ;  /* 0x000088809b097816 */ /* 0x001fca00000000ff */
[----:B------:R-:W-:-:S07]  /*6260*/  IMAD R164, R9, R154, RZ ;  /* 0x0000009a09a47224 */ /* 0x000fce00078e02ff */
.L_x_271:
[----:B------:R-:W-:Y:S05]  /*6270*/  BSYNC B1 ;  /* 0x0000000000017941 */ /* 0x000fea0003800000 */
.L_x_270:
[----:B0-----:R-:W-:Y:S01]  /*6280*/  @!P5 IMAD R9, R80, R153, R164 ;  /* 0x000000995009d224 */ /* 0x001fe200078e02a4 */
[----:B------:R-:W-:Y:S04]  /*6290*/  BSSY B1, `(.L_x_272) ;  /* 0x0000006000017945 */ /* 0x000fe80003800000 */
[----:B------:R0:W-:Y:S01]  /*62a0*/  @!P5 STG.E.U8 desc[UR36][R6.64+0x70], R9 ;  /* 0x000070090600d986 */ /* 0x0001e2000c101124 */
[----:B------:R-:W-:Y:S05]  /*62b0*/  @P1 BRA `(.L_x_273) ;  /* 0x00000000000c1947 */ /* 0x000fea0003800000 */
[----:B--2---:R-:W0:Y:S02]  /*62c0*/  LDG.E.U8 R155, desc[UR36][R4.64+0x71] ;  /* 0x00007124049b7981 */ /* 0x004e24000c1e1100 */
[----:B0-----:R-:W-:-:S05]  /*62d0*/  PRMT R9, R155, 0x8880, RZ ;  /* 0x000088809b097816 */ /* 0x001fca00000000ff */
[----:B------:R-:W-:-:S07]  /*62e0*/  IMAD R164, R9, R154, RZ ;  /* 0x0000009a09a47224 */ /* 0x000fce00078e02ff */
.L_x_273:
[----:B------:R-:W-:Y:S05]  /*62f0*/  BSYNC B1 ;  /* 0x0000000000017941 */ /* 0x000fea0003800000 */
.L_x_272:
[----:B------:R-:W-:Y:S01]  /*6300*/  ISETP.LT.OR P4, PT, R3, 0x71, !P0 ;  /* 0x000000710300780c */ /* 0x000fe20004781670 */
[----:B------:R-:W-:Y:S01]  /*6310*/  @!P1 IMAD R81, R81, R153, R164 ;  /* 0x0000009951519224 */ /* 0x000fe200078e02a4 */
[----:B------:R-:W-:Y:S01]  /*6320*/  BSSY B1, `(.L_x_274) ;  /* 0x000000a000017945 */ /* 0x000fe20003800000 */
[C---:B------:R-:W-:Y:S02]  /*6330*/  ISETP.LT.OR P3, PT, R3.reuse, 0x72, !P0 ;  /* 0x000000720300780c */ /* 0x040fe40004761670 */
        /* <DEDUP_REMOVED lines=8> */
.L_x_275:
[----:B------:R-:W-:Y:S05]  /*63c0*/  BSYNC B1 ;  /* 0x0000000000017941 */ /* 0x000fea0003800000 */
.L_x_274:
[----:B0-----:R-:W-:Y:S01]  /*63d0*/  @!P4 IMAD R9, R82, R153, R164 ;  /* 0x000000995209c224 */ /* 0x001fe200078e02a4 */
[----:B------:R-:W-:Y:S04]  /*63e0*/  BSSY B1, `(.L_x_276) ;  /* 0x0000006000017945 */ /* 0x000fe80003800000 */
[----:B------:R0:W-:Y:S01]  /*63f0*/  @!P4 STG.E.U8 desc[UR36][R10.64+0x70], R9 ;  /* 0x000070090a00c986 */ /* 0x0001e2000c101124 */
[----:B------:R-:W-:Y:S05]  /*6400*/  @P3 BRA `(.L_x_277) ;  /* 0x00000000000c3947 */ /* 0x000fea0003800000 */
[----:B--2---:R-:W0:Y:S02]  /*6410*/  LDG.E.U8 R155, desc[UR36][R12.64+0x71] ;  /* 0x000071240c9b7981 */ /* 0x004e24000c1e1100 */
[----:B0-----:R-:W-:-:S05]  /*6420*/  PRMT R9, R155, 0x8880, RZ ;  /* 0x000088809b097816 */ /* 0x001fca00000000ff */
[----:B------:R-:W-:-:S07]  /*6430*/  IMAD R164, R9, R154, RZ ;  /* 0x0000009a09a47224 */ /* 0x000fce00078e02ff */
.L_x_277:
[----:B------:R-:W-:Y:S05]  /*6440*/  BSYNC B1 ;  /* 0x0000000000017941 */ /* 0x000fea0003800000 */
.L_x_276:
[----:B------:R-:W-:Y:S01]  /*6450*/  @!P3 IMAD R83, R83, R153, R164 ;  /* 0x000000995353b224 */ /* 0x000fe200078e02a4 */
[----:B------:R-:W-:Y:S04]  /*6460*/  BSSY B1, `(.L_x_278) ;  /* 0x0000006000017945 */ /* 0x000fe80003800000 */
[----:B------:R0:W-:Y:S01]  /*6470*/  @!P3 STG.E.U8 desc[UR36][R10.64+0x71], R83 ;  /* 0x000071530a00b986 */ /* 0x0001e2000c101124 */
[----:B------:R-:W-:Y:S05]  /*6480*/  @P1 BRA `(.L_x_279) ;  /* 0x00000000000c1947 */ /* 0x000fea0003800000 */
[----:B--2---:R-:W0:Y:S02]  /*6490*/  LDG.E.U8 R155, desc[UR36][R4.64+0x78] ;  /* 0x00007824049b7981 */ /* 0x004e24000c1e1100 */
[----:B0-----:R-:W-:-:S05]  /*64a0*/  PRMT R9, R155, 0x8880, RZ ;  /* 0x000088809b097816 */ /* 0x001fca00000000ff */
[----:B------:R-:W-:-:S07]  /*64b0*/  IMAD R164, R9, R154, RZ ;  /* 0x0000009a09a47224 */ /* 0x000fce00078e02ff */
.L_x_279:
[----:B------:R-:W-:Y:S05]  /*64c0*/  BSYNC B1 ;  /* 0x0000000000017941 */ /* 0x000fea0003800000 */
.L_x_278:
[----:B0-----:R-:W-:Y:S01]  /*64d0*/  @!P1 IMAD R9, R84, R153, R164 ;  /* 0x0000009954099224 */ /* 0x001fe200078e02a4 */
[----:B------:R-:W-:Y:S04]  /*64e0*/  BSSY B1, `(.L_x_280) ;  /* 0x0000006000017945 */ /* 0x000fe80003800000 */
[----:B------:R0:W-:Y:S01]  /*64f0*/  @!P1 STG.E.U8 desc[UR36][R6.64+0x78], R9 ;  /* 0x0000780906009986 */ /* 0x0001e2000c101124 */
[----:B------:R-:W-:Y:S05]  /*6500*/  @P2 BRA `(.L_x_281) ;  /* 0x00000000000c2947 */ /* 0x000fea0003800000 */
[----:B--2---:R-:W0:Y:S02]  /*6510*/  LDG.E.U8 R155, desc[UR36][R4.64+0x79] ;  /* 0x00007924049b7981 */ /* 0x004e24000c1e1100 */
[----:B0-----:R-:W-:-:S05]  /*6520*/  PRMT R9, R155, 0x8880, RZ ;  /* 0x000088809b097816 */ /* 0x001fca00000000ff */
[----:B------:R-:W-:-:S07]  /*6530*/  IMAD R164, R9, R154, RZ ;  /* 0x0000009a09a47224 */ /* 0x000fce00078e02ff */
.L_x_281:
[----:B------:R-:W-:Y:S05]  /*6540*/  BSYNC B1 ;  /* 0x0000000000017941 */ /* 0x000fea0003800000 */
.L_x_280:
[----:B------:R-:W-:Y:S01]  /*6550*/  @!P2 IMAD R85, R85, R153, R164 ;  /* 0x000000995555a224 */ /* 0x000fe200078e02a4 */
[----:B------:R-:W-:Y:S04]  /*6560*/  BSSY B1, `(.L_x_282) ;  /* 0x0000006000017945 */ /* 0x000fe80003800000 */
[----:B------:R0:W-:Y:S01]  /*6570*/  @!P2 STG.E.U8 desc[UR36][R6.64+0x79], R85 ;  /* 0x000079550600a986 */ /* 0x0001e2000c101124 */
[----:B------:R-:W-:Y:S05]  /*6580*/  @P5 BRA `(.L_x_283) ;  /* 0x00000000000c5947 */ /* 0x000fea0003800000 */
[----:B--2---:R-:W2:Y:S02]  /*6590*/  LDG.E.U8 R155, desc[UR36][R12.64+0x78] ;  /* 0x000078240c9b7981 */ /* 0x004ea4000c1e1100 */
[----:B--2---:R-:W-:-:S05]  /*65a0*/  PRMT R5, R155, 0x8880, RZ ;  /* 0x000088809b057816 */ /* 0x004fca00000000ff */
[----:B------:R-:W-:-:S07]  /*65b0*/  IMAD R164, R5, R154, RZ ;  /* 0x0000009a05a47224 */ /* 0x000fce00078e02ff */
.L_x_283:
[----:B------:R-:W-:Y:S05]  /*65c0*/  BSYNC B1 ;  /* 0x0000000000017941 */ /* 0x000fea0003800000 */
.L_x_282:
[----:B------:R-:W-:Y:S01]  /*65d0*/  @!P5 IMAD R5, R86, R153, R164 ;  /* 0x000000995605d224 */ /* 0x000fe200078e02a4 */
[----:B------:R-:W-:Y:S01]  /*65e0*/  ISETP.LT.OR P0, PT, R3, 0x7a, !P0 ;  /* 0x0000007a0300780c */ /* 0x000fe20004701670 */
[----:B------:R-:W-:Y:S03]  /*65f0*/  BSSY B1, `(.L_x_284) ;  /* 0x0000006000017945 */ /* 0x000fe60003800000 */
[----:B------:R0:W-:Y:S09]  /*6600*/  @!P5 STG.E.U8 desc[UR36][R10.64+0x78], R5 ;  /* 0x000078050a00d986 */ /* 0x0001f2000c101124 */
[----:B------:R-:W-:Y:S05]  /*6610*/  @P0 BRA `(.L_x_285) ;  /* 0x00000000000c0947 */ /* 0x000fea0003800000 */
[----:B--2---:R-:W2:Y:S02]  /*6620*/  LDG.E.U8 R155, desc[UR36][R12.64+0x79] ;  /* 0x000079240c9b7981 */ /* 0x004ea4000c1e1100 */
[----:B--2---:R-:W-:-:S05]  /*6630*/  PRMT R3, R155, 0x8880, RZ ;  /* 0x000088809b037816 */ /* 0x004fca00000000ff */
[----:B------:R-:W-:-:S07]  /*6640*/  IMAD R164, R3, R154, RZ ;  /* 0x0000009a03a47224 */ /* 0x000fce00078e02ff */
.L_x_285:
[----:B------:R-:W-:Y:S05]  /*6650*/  BSYNC B1 ;  /* 0x0000000000017941 */ /* 0x000fea0003800000 */
.L_x_284:
[----:B------:R-:W-:Y:S01]  /*6660*/  IMAD R87, R87, R153, R164 ;  /* 0x0000009957577224 */ /* 0x000fe200078e02a4 */
[----:B------:R-:W-:Y:S06]  /*6670*/  @P0 BRA `(.L_x_286) ;  /* 0x0000001800180947 */ /* 0x000fec0003800000 */
[----:B------:R0:W-:Y:S01]  /*6680*/  STG.E.U8 desc[UR36][R10.64+0x79], R87 ;  /* 0x000079570a007986 */ /* 0x0001e2000c101124 */
[----:B------:R-:W-:Y:S05]  /*6690*/  BRA `(.L_x_286) ;  /* 0x0000001800107947 */ /* 0x000fea0003800000 */
.L_x_29:
[C---:B------:R-:W-:Y:S02]  /*66a0*/  ISETP.GE.AND P2, PT, R0.reuse, 0x1, PT ;  /* 0x000000010000780c */ /* 0x040fe40003f46270 */
[----:B------:R-:W-:Y:S02]  /*66b0*/  ISETP.GE.AND P0, PT, R0, 0x9, PT ;  /* 0x000000090000780c */ /* 0x000fe40003f06270 */
[C---:B------:R-:W-:Y:S02]  /*66c0*/  ISETP.LT.OR P3, PT, R3.reuse, 0x1, !P2 ;  /* 0x000000010300780c */ /* 0x040fe40005761670 */
[C---:B------:R-:W-:Y:S02]  /*66d0*/  ISETP.LT.OR P5, PT, R3.reuse, 0x2, !P2 ;  /* 0x000000020300780c */ /* 0x040fe400057a1670 */
[C---:B------:R-:W-:Y:S02]  /*66e0*/  ISETP.LT.OR P1, PT, R3.reuse, 0x1, !P0 ;  /* 0x000000010300780c */ /* 0x040fe40004721670 */
[----:B------:R-:W-:-:S07]  /*66f0*/  ISETP.LT.OR P4, PT, R3, 0x2, !P0 ;  /* 0x000000020300780c */ /* 0x000fce0004781670 */
[-C--:B------:R-:W-:Y:S02]  /*6700*/  @!P3 IMAD R5, R88, R153.reuse, RZ ;  /* 0x000000995805b224 */ /* 0x080fe400078e02ff */
[-C--:B------:R-:W-:Y:S02]  /*6710*/  @!P5 IMAD R89, R89, R153.reuse, RZ ;  /* 0x000000995959d224 */ /* 0x080fe400078e02ff */
[-C--:B------:R-:W-:Y:S01]  /*6720*/  @!P1 IMAD R13, R90, R153.reuse, RZ ;  /* 0x000000995a0d9224 */ /* 0x080fe200078e02ff */
[----:B------:R0:W-:Y:S01]  /*6730*/  @!P3 STG.E.U8 desc[UR36][R158.64], R5 ;  /* 0x000000059e00b986 */ /* 0x0001e2000c101124 */
[----:B------:R-:W-:Y:S01]  /*6740*/  ISETP.LT.OR P3, PT, R3, 0x9, !P2 ;  /* 0x000000090300780c */ /* 0x000fe20005761670 */
[----:B------:R-:W-:Y:S02]  /*6750*/  @!P4 IMAD R91, R91, R153, RZ ;  /* 0x000000995b5bc224 */ /* 0x000fe400078e02ff */
[----:B------:R-:W-:Y:S01]  /*6760*/  @!P5 STG.E.U8 desc[UR36][R158.64+0x1], R89 ;  /* 0x000001599e00d986 */ /* 0x000fe2000c101124 */
[----:B------:R-:W-:-:S03]  /*6770*/  ISETP.LT.OR P5, PT, R3, 0xa, !P2 ;  /* 0x0000000a0300780c */ /* 0x000fc600057a1670 */
[----:B------:R1:W-:Y:S01]  /*6780*/  @!P1 STG.E.U8 desc[UR36][R8.64], R13 ;  /* 0x0000000d08009986 */ /* 0x0003e2000c101124 */
[----:B------:R-:W-:-:S03]  /*6790*/  ISETP.LT.OR P1, PT, R3, 0x9, !P0 ;  /* 0x000000090300780c */ /* 0x000fc60004721670 */
[----:B------:R-:W-:Y:S01]  /*67a0*/  @!P4 STG.E.U8 desc[UR36][R8.64+0x1], R91 ;  /* 0x0000015b0800c986 */ /* 0x000fe2000c101124 */
[----:B------:R-:W-:Y:S01]  /*67b0*/  ISETP.LT.OR P4, PT, R3, 0xa, !P0 ;  /* 0x0000000a0300780c */ /* 0x000fe20004781670 */
[----:B------:R-:W-:-:S04]  /*67c0*/  @!P3 IMAD R15, R92, R153, RZ ;  /* 0x000000995c0fb224 */ /* 0x000fc800078e02ff */
[-C--:B------:R-:W-:Y:S01]  /*67d0*/  @!P5 IMAD R93, R93, R153.reuse, RZ ;  /* 0x000000995d5dd224 */ /* 0x080fe200078e02ff */
[----:B------:R3:W-:Y:S01]  /*67e0*/  @!P3 STG.E.U8 desc[UR36][R158.64+0x8], R15 ;  /* 0x0000080f9e00b986 */ /* 0x0007e2000c101124 */
[C---:B------:R-:W-:Y:S02]  /*67f0*/  ISETP.LT.OR P3, PT, R3.reuse, 0x11, !P2 ;  /* 0x000000110300780c */ /* 0x040fe40005761670 */
[-C--:B0-----:R-:W-:Y:S01]  /*6800*/  @!P1 IMAD R5, R94, R153.reuse, RZ ;  /* 0x000000995e059224 */ /* 0x081fe200078e02ff */
[----:B------:R-:W-:Y:S01]  /*6810*/  @!P5 STG.E.U8 desc[UR36][R158.64+0x9], R93 ;  /* 0x0000095d9e00d986 */ /* 0x000fe2000c101124 */
[----:B------:R-:W-:Y:S02]  /*6820*/  ISETP.LT.OR P5, PT, R3, 0x12, !P2 ;  /* 0x000000120300780c */ /* 0x000fe400057a1670 */
[----:B------:R-:W-:Y:S01]  /*6830*/  @!P4 IMAD R95, R95, R153, RZ ;  /* 0x000000995f5fc224 */ /* 0x000fe200078e02ff */
[----:B------:R0:W-:Y:S01]  /*6840*/  @!P1 STG.E.U8 desc[UR36][R8.64+0x8], R5 ;  /* 0x0000080508009986 */ /* 0x0001e2000c101124 */
[----:B------:R-:W-:-:S03]  /*6850*/  ISETP.LT.OR P1, PT, R3, 0x11, !P0 ;  /* 0x000000110300780c */ /* 0x000fc60004721670 */
[----:B------:R-:W-:Y:S01]  /*6860*/  @!P4 STG.E.U8 desc[UR36][R8.64+0x9], R95 ;  /* 0x0000095f0800c986 */ /* 0x000fe2000c101124 */
[----:B------:R-:W-:Y:S01]  /*6870*/  ISETP.LT.OR P4, PT, R3, 0x12, !P0 ;  /* 0x000000120300780c */ /* 0x000fe20004781670 */
[----:B-1----:R-:W-:-:S04]  /*6880*/  @!P3 IMAD R13, R96, R153, RZ ;  /* 0x00000099600db224 */ /* 0x002fc800078e02ff */
[-C--:B------:R-:W-:Y:S01]  /*6890*/  @!P5 IMAD R97, R97, R153.reuse, RZ ;  /* 0x000000996161d224 */ /* 0x080fe200078e02ff */
[----:B------:R1:W-:Y:S01]  /*68a0*/  @!P3 STG.E.U8 desc[UR36][R158.64+0x10], R13 ;  /* 0x0000100d9e00b986 */ /* 0x0003e2000c101124 */
[C---:B------:R-:W-:Y:S02]  /*68b0*/  ISETP.LT.OR P3, PT, R3.reuse, 0x19, !P2 ;  /* 0x000000190300780c */ /* 0x040fe40005761670 */
[-C--:B---3--:R-:W-:Y:S01]  /*68c0*/  @!P1 IMAD R15, R98, R153.reuse, RZ ;  /* 0x00000099620f9224 */ /* 0x088fe200078e02ff */
[----:B------:R-:W-:Y:S01]  /*68d0*/  @!P5 STG.E.U8 desc[UR36][R158.64+0x11], R97 ;  /* 0x000011619e00d986 */ /* 0x000fe2000c101124 */
[----:B------:R-:W-:Y:S02]  /*68e0*/  ISETP.LT.OR P5, PT, R3, 0x1a, !P2 ;  /* 0x0000001a0300780c */ /* 0x000fe400057a1670 */
[----:B------:R-:W-:Y:S01]  /*68f0*/  @!P4 IMAD R99, R99, R153, RZ ;  /* 0x000000996363c224 */ /* 0x000fe200078e02ff */
[----:B------:R3:W-:Y:S01]  /*6900*/  @!P1 STG.E.U8 desc[UR36][R8.64+0x10], R15 ;  /* 0x0000100f08009986 */ /* 0x0007e2000c101124 */
[----:B------:R-:W-:-:S03]  /*6910*/  ISETP.LT.OR P1, PT, R3, 0x19, !P0 ;  /* 0x000000190300780c */ /* 0x000fc60004721670 */
[----:B------:R-:W-:Y:S01]  /*6920*/  @!P4 STG.E.U8 desc[UR36][R8.64+0x11], R99 ;  /* 0x000011630800c986 */ /* 0x000fe2000c101124 */
[----:B------:R-:W-:Y:S01]  /*6930*/  ISETP.LT.OR P4, PT, R3, 0x1a, !P0 ;  /* 0x0000001a0300780c */ /* 0x000fe20004781670 */
[----:B0-----:R-:W-:-:S04]  /*6940*/  @!P3 IMAD R5, R100, R153, RZ ;  /* 0x000000996405b224 */ /* 0x001fc800078e02ff */
[-C--:B------:R-:W-:Y:S01]  /*6950*/  @!P5 IMAD R101, R101, R153.reuse, RZ ;  /* 0x000000996565d224 */ /* 0x080fe200078e02ff */
[----:B------:R0:W-:Y:S01]  /*6960*/  @!P3 STG.E.U8 desc[UR36][R158.64+0x18], R5 ;  /* 0x000018059e00b986 */ /* 0x0001e2000c101124 */
[C---:B------:R-:W-:Y:S02]  /*6970*/  ISETP.LT.OR P3, PT, R3.reuse, 0x21, !P2 ;  /* 0x000000210300780c */ /* 0x040fe40005761670 */
[-C--:B-1----:R-:W-:Y:S01]  /*6980*/  @!P1 IMAD R13, R102, R153.reuse, RZ ;  /* 0x00000099660d9224 */ /* 0x082fe200078e02ff */
[----:B------:R-:W-:Y:S01]  /*6990*/  @!P5 STG.E.U8 desc[UR36][R158.64+0x19], R101 ;  /* 0x000019659e00d986 */ /* 0x000fe2000c101124 */
[----:B------:R-:W-:Y:S02]  /*69a0*/  ISETP.LT.OR P5, PT, R3, 0x22, !P2 ;  /* 0x000000220300780c */ /* 0x000fe400057a1670 */
[----:B------:R-:W-:Y:S01]  /*69b0*/  @!P4 IMAD R103, R103, R153, RZ ;  /* 0x000000996767c224 */ /* 0x000fe200078e02ff */
[----:B------:R1:W-:Y:S01]  /*69c0*/  @!P1 STG.E.U8 desc[UR36][R8.64+0x18], R13 ;  /* 0x0000180d08009986 */ /* 0x0003e2000c101124 */
[----:B------:R-:W-:-:S03]  /*69d0*/  ISETP.LT.OR P1, PT, R3, 0x21, !P0 ;  /* 0x000000210300780c */ /* 0x000fc60004721670 */
[----:B------:R-:W-:Y:S01]  /*69e0*/  @!P4 STG.E.U8 desc[UR36][R8.64+0x19], R103 ;  /* 0x000019670800c986 */ /* 0x000fe2000c101124 */
[----:B------:R-:W-:Y:S01]  /*69f0*/  ISETP.LT.OR P4, PT, R3, 0x22, !P0 ;  /* 0x000000220300780c */ /* 0x000fe20004781670 */
[----:B---3--:R-:W-:-:S04]  /*6a00*/  @!P3 IMAD R15, R104, R153, RZ ;  /* 0x00000099680fb224 */ /* 0x008fc800078e02ff */
        /* <DEDUP_REMOVED lines=128> */
[----:B------:R-:W-:-:S02]  /*7210*/  ISETP.GE.AND P1, PT, R0, 0x81, PT ;  /* 0x000000810000780c */ /* 0x000fc40003f26270 */
[C---:B------:R-:W-:Y:S01]  /*7220*/  ISETP.LT.OR P5, PT, R3.reuse, 0x79, !P0 ;  /* 0x000000790300780c */ /* 0x040fe200047a1670 */
[----:B------:R-:W-:Y:S01]  /*7230*/  @!P4 STG.E.U8 desc[UR36][R8.64+0x71], R147 ;  /* 0x000071930800c986 */ /* 0x000fe2000c101124 */
[C---:B------:R-:W-:Y:S01]  /*7240*/  ISETP.LT.OR P0, PT, R3.reuse, 0x7a, !P0 ;  /* 0x0000007a0300780c */ /* 0x040fe20004701670 */
[----:B0-----:R-:W-:Y:S01]  /*7250*/  @!P3 IMAD R5, R148, R153, RZ ;  /* 0x000000999405b224 */ /* 0x001fe200078e02ff */
[----:B------:R-:W-:-:S03]  /*7260*/  ISETP.LT.OR P4, PT, R3, 0x1, !P1 ;  /* 0x000000010300780c */ /* 0x000fc60004f81670 */
[----:B------:R-:W-:Y:S01]  /*7270*/  @!P2 IMAD R149, R149, R153, RZ ;  /* 0x000000999595a224 */ /* 0x000fe200078e02ff */
[----:B------:R0:W-:Y:S01]  /*7280*/  @!P3 STG.E.U8 desc[UR36][R158.64+0x78], R5 ;  /* 0x000078059e00b986 */ /* 0x0001e2000c101124 */
[----:B------:R-:W-:-:S03]  /*7290*/  ISETP.LT.OR P3, PT, R3, 0x2, !P1 ;  /* 0x000000020300780c */ /* 0x000fc60004f61670 */
[----:B------:R-:W-:Y:S01]  /*72a0*/  @!P2 STG.E.U8 desc[UR36][R158.64+0x79], R149 ;  /* 0x000079959e00a986 */ /* 0x000fe2000c101124 */
[-C--:B-1----:R-:W-:Y:S01]  /*72b0*/  @!P5 IMAD R13, R150, R153.reuse, RZ ;  /* 0x00000099960dd224 */ /* 0x082fe200078e02ff */
[----:B------:R-:W-:Y:S01]  /*72c0*/  ISETP.GE.AND P2, PT, R0, 0x89, PT ;  /* 0x000000890000780c */ /* 0x000fe20003f46270 */
[-C--:B------:R-:W-:Y:S02]  /*72d0*/  @!P0 IMAD R151, R151, R153.reuse, RZ ;  /* 0x0000009997978224 */ /* 0x080fe400078e02ff */
[----:B---3--:R-:W-:Y:S01]  /*72e0*/  @!P4 IMAD R15, R24, R153, RZ ;  /* 0x00000099180fc224 */ /* 0x008fe200078e02ff */
[----:B------:R1:W-:Y:S01]  /*72f0*/  @!P5 STG.E.U8 desc[UR36][R8.64+0x78], R13 ;  /* 0x0000780d0800d986 */ /* 0x0003e2000c101124 */
[----:B------:R-:W-:-:S03]  /*7300*/  ISETP.LT.OR P5, PT, R3, 0x1, !P2 ;  /* 0x000000010300780c */ /* 0x000fc600057a1670 */
[----:B------:R-:W-:Y:S01]  /*7310*/  @!P3 IMAD R25, R25, R153, RZ ;  /* 0x000000991919b224 */ /* 0x000fe200078e02ff */
[----:B------:R-:W-:Y:S01]  /*7320*/  @!P0 STG.E.U8 desc[UR36][R8.64+0x79], R151 ;  /* 0x0000799708008986 */ /* 0x000fe2000c101124 */
[----:B------:R-:W-:-:S03]  /*7330*/  ISETP.LT.OR P0, PT, R3, 0x2, !P2 ;  /* 0x000000020300780c */ /* 0x000fc60005701670 */
[----:B------:R-:W-:Y:S01]  /*7340*/  @!P4 STG.E.U8 desc[UR36][R6.64], R15 ;  /* 0x0000000f0600c986 */ /* 0x000fe2000c101124 */
        /* <DEDUP_REMOVED lines=19> */
[-C--:B------:R-:W-:Y:S01]  /*7480*/  @!P4 IMAD R9, R32, R153.reuse, RZ ;  /* 0x000000992009c224 */ /* 0x080fe200078e02ff */
        /* <DEDUP_REMOVED lines=127> */
[----:B-1----:R-:W-:-:S04]  /*7c80*/  @!P5 IMAD R13, R74, R153, RZ ;  /* 0x000000994a0dd224 */ /* 0x002fc800078e02ff */
        /* <DEDUP_REMOVED lines=12> */
[----:B------:R-:W-:-:S04]  /*7d50*/  @!P0 IMAD R9, R78, R153, RZ ;  /* 0x000000994e098224 */ /* 0x000fc800078e02ff */
[-C--:B------:R-:W-:Y:S01]  /*7d60*/  @!P4 IMAD R79, R79, R153.reuse, RZ ;  /* 0x000000994f4fc224 */ /* 0x080fe200078e02ff */
[----:B------:R1:W-:Y:S01]  /*7d70*/  @!P0 STG.E.U8 desc[UR36][R10.64+0x68], R9 ;  /* 0x000068090a008986 */ /* 0x0003e2000c101124 */
[----:B------:R-:W-:Y:S02]  /*7d80*/  ISETP.LT.OR P0, PT, R3, 0x71, !P2 ;  /* 0x000000710300780c */ /* 0x000fe40005701670 */
[----:B------:R-:W-:Y:S01]  /*7d90*/  @!P3 IMAD R81, R81, R153, RZ ;  /* 0x000000995151b224 */ /* 0x000fe200078e02ff */
[----:B------:R3:W-:Y:S01]  /*7da0*/  @!P4 STG.E.U8 desc[UR36][R10.64+0x69], R79 ;  /* 0x0000694f0a00c986 */ /* 0x0007e2000c101124 */
[----:B------:R-:W-:-:S03]  /*7db0*/  ISETP.LT.OR P4, PT, R3, 0x72, !P2 ;  /* 0x000000720300780c */ /* 0x000fc60005781670 */
[----:B------:R3:W-:Y:S01]  /*7dc0*/  @!P3 STG.E.U8 desc[UR36][R6.64+0x71], R81 ;  /* 0x000071510600b986 */ /* 0x0007e2000c101124 */
[C---:B------:R-:W-:Y:S02]  /*7dd0*/  ISETP.LT.OR P3, PT, R3.reuse, 0x79, !P1 ;  /* 0x000000790300780c */ /* 0x040fe40004f61670 */
[C---:B------:R-:W-:Y:S01]  /*7de0*/  ISETP.LT.OR P1, PT, R3.reuse, 0x7a, !P1 ;  /* 0x0000007a0300780c */ /* 0x040fe20004f21670 */
[----:B------:R3:W-:Y:S01]  /*7df0*/  @!P5 STG.E.U8 desc[UR36][R6.64+0x70], R13 ;  /* 0x0000700d0600d986 */ /* 0x0007e2000c101124 */
[C---:B------:R-:W-:Y:S02]  /*7e00*/  ISETP.LT.OR P5, PT, R3.reuse, 0x79, !P2 ;  /* 0x000000790300780c */ /* 0x040fe400057a1670 */
[----:B------:R-:W-:Y:S01]  /*7e10*/  ISETP.LT.OR P2, PT, R3, 0x7a, !P2 ;  /* 0x0000007a0300780c */ /* 0x000fe20005741670 */
[-C--:B------:R-:W-:Y:S02]  /*7e20*/  @!P0 IMAD R3, R82, R153.reuse, RZ ;  /* 0x0000009952038224 */ /* 0x080fe400078e02ff */
[----:B------:R-:W-:-:S03]  /*7e30*/  @!P4 IMAD R83, R83, R153, RZ ;  /* 0x000000995353c224 */ /* 0x000fc600078e02ff */
[----:B------:R3:W-:Y:S01]  /*7e40*/  @!P0 STG.E.U8 desc[UR36][R10.64+0x70], R3 ;  /* 0x000070030a008986 */ /* 0x0007e2000c101124 */
[-C--:B0-----:R-:W-:Y:S02]  /*7e50*/  @!P3 IMAD R5, R84, R153.reuse, RZ ;  /* 0x000000995405b224 */ /* 0x081fe400078e02ff */
[-C--:B------:R-:W-:Y:S01]  /*7e60*/  @!P1 IMAD R85, R85, R153.reuse, RZ ;  /* 0x0000009955559224 */ /* 0x080fe200078e02ff */
[----:B------:R3:W-:Y:S01]  /*7e70*/  @!P4 STG.E.U8 desc[UR36][R10.64+0x71], R83 ;  /* 0x000071530a00c986 */ /* 0x0007e2000c101124 */
[-C--:B-1----:R-:W-:Y:S02]  /*7e80*/  @!P5 IMAD R9, R86, R153.reuse, RZ ;  /* 0x000000995609d224 */ /* 0x082fe400078e02ff */
[----:B------:R-:W-:Y:S01]  /*7e90*/  @!P2 IMAD R87, R87, R153, RZ ;  /* 0x000000995757a224 */ /* 0x000fe200078e02ff */
[----:B------:R3:W-:Y:S04]  /*7ea0*/  @!P3 STG.E.U8 desc[UR36][R6.64+0x78], R5 ;  /* 0x000078050600b986 */ /* 0x0007e8000c101124 */
[----:B------:R3:W-:Y:S04]  /*7eb0*/  @!P1 STG.E.U8 desc[UR36][R6.64+0x79], R85 ;  /* 0x0000795506009986 */ /* 0x0007e8000c101124 */
[----:B------:R3:W-:Y:S04]  /*7ec0*/  @!P5 STG.E.U8 desc[UR36][R10.64+0x78], R9 ;  /* 0x000078090a00d986 */ /* 0x0007e8000c101124 */
[----:B------:R3:W-:Y:S02]  /*7ed0*/  @!P2 STG.E.U8 desc[UR36][R10.64+0x79], R87 ;  /* 0x000079570a00a986 */ /* 0x0007e4000c101124 */
.L_x_286:
[----:B------:R-:W-:Y:S05]  /*7ee0*/  BSYNC B0 ;  /* 0x0000000000007941 */ /* 0x000fea0003800000 */
.L_x_28:
[----:B------:R-:W-:Y:S01]  /*7ef0*/  ULDC UR4, c[0x0][0xc] ;  /* 0x0000030000047ab9 */ /* 0x000fe20000000800 */
[----:B------:R-:W-:Y:S01]  /*7f00*/  ULDC UR5, c[0x0][0x10] ;  /* 0x0000040000057ab9 */ /* 0x000fe20000000800 */
[----:B---3--:R-:W3:Y:S01]  /*7f10*/  LDC R3, c[0x0][0x14] ;  /* 0x00000500ff037b82 */ /* 0x008ee20000000800 */
[----:B------:R-:W-:Y:S01]  /*7f20*/  UIMAD.WIDE.U32 UR4, UR4, UR5, URZ ;  /* 0x00000005040472a5 */ /* 0x000fe2000f8e003f */
[----:B------:R-:W-:Y:S01]  /*7f30*/  PRMT R0, RZ, 0x7610, R0 ;  /* 0x00007610ff007816 */ /* 0x000fe20000000000 */
[----:B------:R-:W-:Y:S02]  /*7f40*/  IMAD.MOV.U32 R23, RZ, RZ, -0x1 ;  /* 0xffffffffff177424 */ /* 0x000fe400078e00ff */
[----:B------:R-:W-:Y:S02]  /*7f50*/  IMAD.MOV.U32 R22, RZ, RZ, -0x1 ;  /* 0xffffffffff167424 */ /* 0x000fe400078e00ff */
[----:B---3--:R-:W-:-:S04]  /*7f60*/  IMAD.WIDE.U32 R16, R3, UR4, R16 ;  /* 0x0000000403107c25 */ /* 0x008fc8000f8e0010 */
[----:B------:R-:W-:Y:S01]  /*7f70*/  IMAD R3, R3, UR5, RZ ;  /* 0x0000000503037c24 */ /* 0x000fe2000f8e02ff */
[----:B------:R-:W-:Y:S02]  /*7f80*/  ULDC.64 UR4, c[0x0][0x650] ;  /* 0x0001940000047ab9 */ /* 0x000fe40000000a00 */
[----:B------:R-:W-:Y:S01]  /*7f90*/  ISETP.GE.U32.AND P0, PT, R16, UR4, PT ;  /* 0x0000000410007c0c */ /* 0x000fe2000bf06070 */
[----:B------:R-:W-:-:S05]  /*7fa0*/  IMAD.IADD R17, R17, 0x1, R3 ;  /* 0x0000000111117824 */ /* 0x000fca00078e0203 */
[----:B------:R-:W-:-:S13]  /*7fb0*/  ISETP.GE.U32.AND.EX P0, PT, R17, UR5, PT, P0 ;  /* 0x0000000511007c0c */ /* 0x000fda000bf06100 */
[----:B------:R-:W-:Y:S05]  /*7fc0*/  @P0 BRA `(.L_x_287) ;  /* 0x0000000400640947 */ /* 0x000fea0003800000 */
[----:B------:R-:W3:Y:S01]  /*7fd0*/  S2R R12, SR_CTAID.X ;  /* 0x00000000000c7919 */ /* 0x000ee20000002500 */
[----:B0-----:R-:W0:Y:S01]  /*7fe0*/  LDC.64 R10, c[0x0][0x628] ;  /* 0x00018a00ff0a7b82 */ /* 0x001e220000000a00 */
[----:B------:R-:W-:Y:S01]  /*7ff0*/  ULDC UR4, c[0x0][0x150] ;  /* 0x0000540000047ab9 */ /* 0x000fe20000000800 */
[----:B------:R-:W-:Y:S01]  /*8000*/  IMAD.MOV.U32 R8, RZ, RZ, R16 ;  /* 0x000000ffff087224 */ /* 0x000fe200078e0010 */
[----:B------:R-:W0:Y:S01]  /*8010*/  S2R R23, SR_CTAID.Y ;  /* 0x0000000000177919 */ /* 0x000e220000002600 */
[----:B------:R-:W-:-:S04]  /*8020*/  IMAD.MOV.U32 R9, RZ, RZ, R17 ;  /* 0x000000ffff097224 */ /* 0x000fc800078e0011 */
[----:B------:R-:W1:Y:S08]  /*8030*/  LDC R21, c[0x0][0x144] ;  /* 0x00005100ff157b82 */ /* 0x000e700000000800 */
[----:B------:R-:W1:Y:S08]  /*8040*/  LDC R0, c[0x0][0x630] ;  /* 0x00018c00ff007b82 */ /* 0x000e700000000800 */
[----:B------:R-:W1:Y:S01]  /*8050*/  LDC.64 R14, c[0x0][0x620] ;  /* 0x00018800ff0e7b82 */ /* 0x000e620000000a00 */
[----:B0-----:R-:W-:-:S04]  /*8060*/  ISETP.NE.U32.AND P0, PT, R10, RZ, PT ;  /* 0x000000ff0a00720c */ /* 0x001fc80003f05070 */
[----:B------:R-:W-:Y:S02]  /*8070*/  ISETP.NE.AND.EX P0, PT, R11, RZ, PT, P0 ;  /* 0x000000ff0b00720c */ /* 0x000fe40003f05300 */
[----:B---3--:R-:W-:-:S05]  /*8080*/  I2FP.F32.U32 R3, R12 ;  /* 0x0000000c00037245 */ /* 0x008fca0000201000 */
[----:B------:R-:W-:-:S04]  /*8090*/  FMUL R3, R3, UR4 ;  /* 0x0000000403037c20 */ /* 0x000fc80008400000 */
[----:B------:R0:W3:Y:S02]  /*80a0*/  F2I.U32.TRUNC.NTZ R20, R3 ;  /* 0x0000000300147305 */ /* 0x0000e4000020f000 */
[----:B------:R-:W-:Y:S05]  /*80b0*/  @!P0 BRA `(.L_x_288) ;  /* 0x0000000000288947 */ /* 0x000fea0003800000 */
[----:B0-----:R-:W0:Y:S02]  /*80c0*/  LDC R3, c[0x0][0x634] ;  /* 0x00018d00ff037b82 */ /* 0x001e240000000800 */
[----:B0-----:R-:W-:-:S05]  /*80d0*/  IADD3 R3, P0, R16, R3, RZ ;  /* 0x0000000310037210 */ /* 0x001fca0007f1e0ff */
[----:B------:R-:W-:-:S04]  /*80e0*/  IMAD.X R13, RZ, RZ, R17, P0 ;  /* 0x000000ffff0d7224 */ /* 0x000fc800000e0611 */
[----:B------:R-:W-:-:S04]  /*80f0*/  IMAD.WIDE.U32 R4, R13, R10, RZ ;  /* 0x0000000a0d047225 */ /* 0x000fc800078e00ff */
[----:B-1----:R-:W-:-:S04]  /*8100*/  IMAD.WIDE.U32 R6, P0, R3, R11, R4 ;  /* 0x0000000b03067225 */ /* 0x002fc80007800004 */
[----:B------:R-:W-:-:S04]  /*8110*/  IMAD.WIDE.U32 R4, R3, R10, RZ ;  /* 0x0000000a03047225 */ /* 0x000fc800078e00ff */
[----:B------:R-:W-:Y:S01]  /*8120*/  IMAD.X R9, RZ, RZ, RZ, P0 ;  /* 0x000000ffff097224 */ /* 0x000fe200000e06ff */
[----:B------:R-:W-:Y:S01]  /*8130*/  IADD3 RZ, P0, R5, R6, RZ ;  /* 0x0000000605ff7210 */ /* 0x000fe20007f1e0ff */
[----:B------:R-:W-:-:S04]  /*8140*/  IMAD.MOV.U32 R8, RZ, RZ, R7 ;  /* 0x000000ffff087224 */ /* 0x000fc800078e0007 */
[----:B------:R-:W-:-:S08]  /*8150*/  IMAD.WIDE.U32.X R8, R13, R11, R8, P0 ;  /* 0x0000000b0d087225 */ /* 0x000fd000000e0408 */
.L_x_288:
[----:B------:R-:W2:Y:S01]  /*8160*/  LDC.64 R26, c[0x0][0x640] ;  /* 0x00019000ff1a7b82 */ /* 0x000ea20000000a00 */
[-CC-:B-1----:R-:W-:Y:S01]  /*8170*/  SHF.R.U64 R22, R8, R0.reuse, R9.reuse ;  /* 0x0000000008167219 */ /* 0x182fe20000001209 */
[----:B---3--:R-:W-:Y:S01]  /*8180*/  IMAD.MOV R20, RZ, RZ, -R20 ;  /* 0x000000ffff147224 */ /* 0x008fe200078e0a14 */
[----:B------:R-:W-:Y:S01]  /*8190*/  SHF.R.U32.HI R0, RZ, R0, R9 ;  /* 0x00000000ff007219 */ /* 0x000fe20000011609 */
[----:B------:R-:W-:Y:S01]  /*81a0*/  ULDC UR4, c[0x0][0x154] ;  /* 0x0000550000047ab9 */ /* 0x000fe20000000800 */
[----:B0-----:R-:W-:Y:S01]  /*81b0*/  IADD3 R3, P0, RZ, -R22, RZ ;  /* 0x80000016ff037210 */ /* 0x001fe20007f1e0ff */
[----:B------:R-:W-:Y:S02]  /*81c0*/  IMAD R21, R21, R20, R12 ;  /* 0x0000001415157224 */ /* 0x000fe400078e020c */
[----:B------:R-:W0:Y:S01]  /*81d0*/  LDC R6, c[0x0][0x618] ;  /* 0x00018600ff067b82 */ /* 0x000e220000000800 */
[----:B------:R-:W-:Y:S02]  /*81e0*/  IMAD.MOV.U32 R7, RZ, RZ, 0x1 ;  /* 0x00000001ff077424 */ /* 0x000fe400078e00ff */
[----:B------:R-:W-:-:S04]  /*81f0*/  IMAD.X R5, RZ, RZ, ~R0, P0 ;  /* 0x000000ffff057224 */ /* 0x000fc800000e0e00 */
[-C--:B------:R-:W-:Y:S01]  /*8200*/  IMAD R0, R5, R14.reuse, RZ ;  /* 0x0000000e05007224 */ /* 0x080fe200078e02ff */
[----:B------:R-:W1:Y:S01]  /*8210*/  LDC R8, c[0x0][0x608] ;  /* 0x00018200ff087b82 */ /* 0x000e620000000800 */
[----:B------:R-:W-:-:S04]  /*8220*/  IMAD.WIDE.U32 R4, R3, R14, R16 ;  /* 0x0000000e03047225 */ /* 0x000fc800078e0010 */
[----:B------:R-:W-:Y:S01]  /*8230*/  IMAD R3, R3, R15, R0 ;  /* 0x0000000f03037224 */ /* 0x000fe200078e0200 */
[----:B------:R-:W-:Y:S02]  /*8240*/  I2FP.F32.U32 R0, R23 ;  /* 0x0000001700007245 */ /* 0x000fe40000201000 */
[----:B------:R-:W3:Y:S01]  /*8250*/  LDC R24, c[0x0][0x658] ;  /* 0x00019600ff187b82 */ /* 0x000ee20000000800 */
[----:B------:R-:W-:Y:S01]  /*8260*/  IMAD.IADD R3, R5, 0x1, R3 ;  /* 0x0000000105037824 */ /* 0x000fe200078e0203 */
[----:B--2---:R-:W-:Y:S01]  /*8270*/  ISETP.NE.U32.AND P0, PT, R26, RZ, PT ;  /* 0x000000ff1a00720c */ /* 0x004fe20003f05070 */
[----:B------:R-:W-:Y:S01]  /*8280*/  FMUL R0, R0, UR4 ;  /* 0x0000000400007c20 */ /* 0x000fe20008400000 */
[----:B------:R-:W-:Y:S02]  /*8290*/  IMAD.MOV.U32 R5, RZ, RZ, -0x1 ;  /* 0xffffffffff057424 */ /* 0x000fe400078e00ff */
[----:B------:R-:W-:Y:S01]  /*82a0*/  ISETP.NE.AND.EX P0, PT, R27, RZ, PT, P0 ;  /* 0x000000ff1b00720c */ /* 0x000fe20003f05300 */
[----:B------:R2:W2:Y:S01]  /*82b0*/  F2I.U32.TRUNC.NTZ R13, R0 ;  /* 0x00000000000d7305 */ /* 0x0004a2000020f000 */
[----:B------:R-:W2:Y:S01]  /*82c0*/  LDC R20, c[0x0][0x148] ;  /* 0x00005200ff147b82 */ /* 0x000ea20000000800 */
[----:B0-----:R-:W-:-:S02]  /*82d0*/  SHF.R.U64 R12, R4, R6, R3 ;  /* 0x00000006040c7219 */ /* 0x001fc40000001203 */
[----:B------:R-:W-:-:S05]  /*82e0*/  SHF.R.U32.HI R3, RZ, R6, R3 ;  /* 0x00000006ff037219 */ /* 0x000fca0000011603 */
[----:B------:R-:W0:Y:S01]  /*82f0*/  LDC R15, c[0x0][0x600] ;  /* 0x00018000ff0f7b82 */ /* 0x000e220000000800 */
[-CC-:B-1----:R-:W-:Y:S02]  /*8300*/  SHF.R.U64 R10, R12, R8.reuse, R3.reuse ;  /* 0x000000080c0a7219 */ /* 0x182fe40000001203 */
[----:B------:R-:W-:-:S05]  /*8310*/  SHF.R.U32.HI R3, RZ, R8, R3 ;  /* 0x00000008ff037219 */ /* 0x000fca0000011603 */
[----:B------:R-:W1:Y:S01]  /*8320*/  LDC R28, c[0x0][0x648] ;  /* 0x00019200ff1c7b82 */ /* 0x000e620000000800 */
[-C--:B---3--:R-:W-:Y:S02]  /*8330*/  SHF.L.U32 R4, R5, R24.reuse, RZ ;  /* 0x0000001805047219 */ /* 0x088fe400000006ff */
[--C-:B------:R-:W-:Y:S02]  /*8340*/  SHF.R.U64 R14, R10, R24, R3.reuse ;  /* 0x000000180a0e7219 */ /* 0x100fe40000001203 */
[----:B------:R-:W-:Y:S02]  /*8350*/  LOP3.LUT R25, RZ, R4, RZ, 0x33, !PT ;  /* 0x00000004ff197212 */ /* 0x000fe400078e33ff */
[-C--:B------:R-:W-:Y:S01]  /*8360*/  SHF.R.U32.HI R5, RZ, R24.reuse, R3 ;  /* 0x00000018ff057219 */ /* 0x080fe20000011603 */
[----:B------:R-:W3:Y:S01]  /*8370*/  LDC R29, c[0x0][0x638] ;  /* 0x00018e00ff1d7b82 */ /* 0x000ee20000000800 */
[----:B------:R-:W-:Y:S01]  /*8380*/  SHF.L.U32 R152, R7, R24, RZ ;  /* 0x0000001807987219 */ /* 0x000fe200000006ff */
[----:B------:R-:W-:-:S06]  /*8390*/  IMAD.MOV.U32 R4, RZ, RZ, R14 ;  /* 0x000000ffff047224 */ /* 0x000fcc00078e000e */
[----:B------:R-:W0:Y:S01]  /*83a0*/  LDC R30, c[0x0][0x610] ;  /* 0x00018400ff1e7b82 */ /* 0x000e220000000800 */
[----:B------:R-:W-:Y:S05]  /*83b0*/  @!P0 BRA `(.L_x_289) ;  /* 0x0000000000288947 */ /* 0x000fea0003800000 */
[----:B------:R-:W4:Y:S02]  /*83c0*/  LDC R3, c[0x0][0x64c] ;  /* 0x00019300ff037b82 */ /* 0x000f240000000800 */
[----:B----4-:R-:W-:-:S05]  /*83d0*/  IADD3 R3, P0, R14, R3, RZ ;  /* 0x000000030e037210 */ /* 0x010fca0007f1e0ff */
        /* <DEDUP_REMOVED lines=8> */
.L_x_289:
[----:B------:R-:W-:Y:S01]  /*8460*/  ISETP.NE.AND P0, PT, R2, 0x1, PT ;  /* 0x000000010200780c */ /* 0x000fe20003f05270 */
[----:B0-----:R-:W-:Y:S01]  /*8470*/  VIADD R7, R15, 0xffffffff ;  /* 0xffffffff0f077836 */ /* 0x001fe20000000000 */
[----:B-12---:R-:W-:Y:S01]  /*8480*/  SHF.R.U64 R0, R4, R28, R5 ;  /* 0x0000001c04007219 */ /* 0x006fe20000001205 */
[----:B------:R-:W-:Y:S01]  /*8490*/  IMAD.MOV R13, RZ, RZ, -R13 ;  /* 0x000000ffff0d7224 */ /* 0x000fe200078e0a0d */
[----:B------:R-:W-:Y:S01]  /*84a0*/  LOP3.LUT R5, R10, R25, RZ, 0xc0, !PT ;  /* 0x000000190a057212 */ /* 0x000fe200078ec0ff */
[----:B------:R-:W-:Y:S02]  /*84b0*/  IMAD.MOV.U32 R4, RZ, RZ, 0x1 ;  /* 0x00000001ff047424 */ /* 0x000fe400078e00ff */
[----:B------:R-:W-:Y:S02]  /*84c0*/  IMAD.MOV R3, RZ, RZ, -R0 ;  /* 0x000000ffff037224 */ /* 0x000fe400078e0a00 */
[----:B------:R-:W-:Y:S01]  /*84d0*/  IMAD R152, R152, R0, R5 ;  /* 0x0000000098987224 */ /* 0x000fe200078e0205 */
[----:B------:R-:W-:Y:S01]  /*84e0*/  LOP3.LUT R5, R12, R7, RZ, 0xc0, !PT ;  /* 0x000000070c057212 */ /* 0x000fe200078ec0ff */
[----:B---3--:R-:W-:-:S02]  /*84f0*/  IMAD R0, R3, R29, R14 ;  /* 0x0000001d03007224 */ /* 0x008fc400078e020e */
[----:B------:R-:W-:Y:S02]  /*8500*/  @P0 IMAD R21, R20, R13, R23 ;  /* 0x0000000d14150224 */ /* 0x000fe400078e0217 */
[----:B------:R-:W-:Y:S01]  /*8510*/  IMAD R3, R0, R15, R5 ;  /* 0x0000000f00037224 */ /* 0x000fe200078e0205 */
[----:B------:R-:W-:Y:S01]  /*8520*/  PRMT R0, R4, 0x7610, R0 ;  /* 0x0000761004007816 */ /* 0x000fe20000000000 */
[----:B------:R-:W-:-:S05]  /*8530*/  IMAD R152, R152, R30, R21 ;  /* 0x0000001e98987224 */ /* 0x000fca00078e0215 */
[----:B------:R-:W-:Y:S02]  /*8540*/  SEL R23, R3, R152, !P0 ;  /* 0x0000009803177207 */ /* 0x000fe40004000000 */
[----:B------:R-:W-:-:S07]  /*8550*/  SEL R152, R152, R3, !P0 ;  /* 0x0000000398987207 */ /* 0x000fce0004000000 */
.L_x_287:
[----:B------:R-:W-:-:S13]  /*8560*/  LOP3.LUT P0, RZ, R0, 0xff, RZ, 0xc0, !PT ;  /* 0x000000ff00ff7812 */ /* 0x000fda000780c0ff */
[----:B------:R-:W-:Y:S05]  /*8570*/  @P0 BRA `(.L_x_290) ;  /* 0xffffff88006c0947 */ /* 0x000fea000383ffff */
[----:B------:R-:W-:Y:S05]  /*8580*/  EXIT ;  /* 0x000000000000794d */ /* 0x000fea0003800000 */
.L_x_3:
[----:B0-----:R-:W-:Y:S01]  /*8590*/  ULDC.64 UR4, c[0x0][0x650] ;  /* 0x0001940000047ab9 */ /* 0x001fe20000000a00 */
        /* <DEDUP_REMOVED lines=25> */
.L_x_292:
[--C-:B------:R-:W-:Y:S01]  /*8730*/  SHF.R.U64 R12, R10, R14, R11.reuse ;  /* 0x0000000e0a0c7219 */ /* 0x100fe2000000120b */
[----:B------:R-:W0:Y:S01]  /*8740*/  LDC R22, c[0x0][0x618] ;  /* 0x00018600ff167b82 */ /* 0x000e220000000800 */
[----:B------:R-:W-:Y:S01]  /*8750*/  I2FP.F32.U32 R6, R4 ;  /* 0x0000000400067245 */ /* 0x000fe20000201000 */
[----:B------:R-:W-:Y:S01]  /*8760*/  ULDC UR4, c[0x0][0x150] ;  /* 0x0000540000047ab9 */ /* 0x000fe20000000800 */
[----:B------:R-:W-:Y:S02]  /*8770*/  SHF.R.U32.HI R5, RZ, R14, R11 ;  /* 0x0000000eff057219 */ /* 0x000fe4000001160b */
[----:B------:R-:W-:Y:S01]  /*8780*/  IADD3 R9, P0, RZ, -R12, RZ ;  /* 0x8000000cff097210 */ /* 0x000fe20007f1e0ff */
[----:B------:R-:W-:Y:S01]  /*8790*/  FMUL R11, R6, UR4 ;  /* 0x00000004060b7c20 */ /* 0x000fe20008400000 */
[----:B------:R-:W-:Y:S01]  /*87a0*/  ULDC UR4, c[0x0][0x154] ;  /* 0x0000550000047ab9 */ /* 0x000fe20000000800 */
[----:B------:R-:W1:Y:S02]  /*87b0*/  LDC.64 R24, c[0x0][0x640] ;  /* 0x00019000ff187b82 */ /* 0x000e640000000a00 */
[----:B------:R-:W-:-:S02]  /*87c0*/  IMAD.X R5, RZ, RZ, ~R5, P0 ;  /* 0x000000ffff057224 */ /* 0x000fc400000e0e05 */
[----:B------:R-:W2:Y:S01]  /*87d0*/  F2I.U32.TRUNC.NTZ R11, R11 ;  /* 0x0000000b000b7305 */ /* 0x000ea2000020f000 */
[----:B------:R-:W-:-:S03]  /*87e0*/  IMAD.WIDE.U32 R6, R9, R20, R16 ;  /* 0x0000001409067225 */ /* 0x000fc600078e0010 */
[----:B------:R-:W3:Y:S01]  /*87f0*/  LDC R13, c[0x0][0x144] ;  /* 0x00005100ff0d7b82 */ /* 0x000ee20000000800 */
[----:B------:R-:W-:-:S04]  /*8800*/  IMAD R8, R5, R20, RZ ;  /* 0x0000001405087224 */ /* 0x000fc800078e02ff */
[----:B------:R-:W-:Y:S02]  /*8810*/  IMAD R5, R9, R21, R8 ;  /* 0x0000001509057224 */ /* 0x000fe400078e0208 */
[----:B------:R-:W-:Y:S01]  /*8820*/  IMAD.MOV.U32 R8, RZ, RZ, -0x1 ;  /* 0xffffffffff087424 */ /* 0x000fe200078e00ff */
[----:B------:R-:W4:Y:S01]  /*8830*/  LDC R14, c[0x0][0x608] ;  /* 0x00018200ff0e7b82 */ /* 0x000f220000000800 */
[----:B------:R-:W-:Y:S01]  /*8840*/  IMAD.IADD R5, R7, 0x1, R5 ;  /* 0x0000000107057824 */ /* 0x000fe200078e0205 */
[----:B------:R-:W-:-:S04]  /*8850*/  I2FP.F32.U32 R7, R3 ;  /* 0x0000000300077245 */ /* 0x000fc80000201000 */
[-C--:B0-----:R-:W-:Y:S01]  /*8860*/  SHF.R.U64 R10, R6, R22.reuse, R5 ;  /* 0x00000016060a7219 */ /* 0x081fe20000001205 */
[----:B--2---:R-:W-:Y:S01]  /*8870*/  IMAD.MOV R6, RZ, RZ, -R11 ;  /* 0x000000ffff067224 */ /* 0x004fe200078e0a0b */
[----:B------:R-:W0:Y:S01]  /*8880*/  LDC R9, c[0x0][0x658] ;  /* 0x00019600ff097b82 */ /* 0x000e220000000800 */
[----:B-1----:R-:W-:Y:S01]  /*8890*/  ISETP.NE.U32.AND P0, PT, R24, RZ, PT ;  /* 0x000000ff1800720c */ /* 0x002fe20003f05070 */
[----:B------:R-:W-:Y:S01]  /*88a0*/  FMUL R7, R7, UR4 ;  /* 0x0000000407077c20 */ /* 0x000fe20008400000 */
[----:B------:R-:W-:Y:S02]  /*88b0*/  SHF.R.U32.HI R5, RZ, R22, R5 ;  /* 0x00000016ff057219 */ /* 0x000fe40000011605 */
[----:B------:R-:W-:-:S03]  /*88c0*/  ISETP.NE.AND.EX P0, PT, R25, RZ, PT, P0 ;  /* 0x000000ff1900720c */ /* 0x000fc60003f05300 */
[----:B------:R-:W1:Y:S01]  /*88d0*/  LDC R20, c[0x0][0x148] ;  /* 0x00005200ff147b82 */ /* 0x000e620000000800 */
[----:B---3--:R-:W-:Y:S02]  /*88e0*/  IMAD R23, R13, R6, R4 ;  /* 0x000000060d177224 */ /* 0x008fe400078e0204 */
[----:B------:R-:W-:-:S05]  /*88f0*/  IMAD.MOV.U32 R6, RZ, RZ, 0x1 ;  /* 0x00000001ff067424 */ /* 0x000fca00078e00ff */
[----:B------:R-:W2:Y:S01]  /*8900*/  LDC R21, c[0x0][0x600] ;  /* 0x00018000ff157b82 */ /* 0x000ea20000000800 */
[-CC-:B----4-:R-:W-:Y:S02]  /*8910*/  SHF.R.U64 R13, R10, R14.reuse, R5.reuse ;  /* 0x0000000e0a0d7219 */ /* 0x190fe40000001205 */
[----:B------:R-:W-:Y:S02]  /*8920*/  SHF.R.U32.HI R4, RZ, R14, R5 ;  /* 0x0000000eff047219 */ /* 0x000fe40000011605 */
[----:B------:R3:W4:Y:S03]  /*8930*/  F2I.U32.TRUNC.NTZ R14, R7 ;  /* 0x00000007000e7305 */ /* 0x000726000020f000 */
[----:B------:R-:W1:Y:S01]  /*8940*/  LDC R26, c[0x0][0x648] ;  /* 0x00019200ff1a7b82 */ /* 0x000e620000000800 */
[-C--:B0-----:R-:W-:Y:S02]  /*8950*/  SHF.R.U64 R15, R13, R9.reuse, R4 ;  /* 0x000000090d0f7219 */ /* 0x081fe40000001204 */
[----:B------:R-:W-:-:S02]  /*8960*/  SHF.L.U32 R8, R8, R9, RZ ;  /* 0x0000000908087219 */ /* 0x000fc400000006ff */
[-C--:B------:R-:W-:Y:S01]  /*8970*/  SHF.R.U32.HI R5, RZ, R9.reuse, R4 ;  /* 0x00000009ff057219 */ /* 0x080fe20000011604 */
[----:B------:R-:W-:Y:S01]  /*8980*/  IMAD.MOV.U32 R4, RZ, RZ, R15 ;  /* 0x000000ffff047224 */ /* 0x000fe200078e000f */
[----:B------:R-:W-:Y:S01]  /*8990*/  SHF.L.U32 R22, R6, R9, RZ ;  /* 0x0000000906167219 */ /* 0x000fe200000006ff */
[----:B------:R-:W0:Y:S01]  /*89a0*/  LDC R27, c[0x0][0x638] ;  /* 0x00018e00ff1b7b82 */ /* 0x000e220000000800 */
[----:B------:R-:W-:-:S07]  /*89b0*/  LOP3.LUT R28, RZ, R8, RZ, 0x33, !PT ;  /* 0x00000008ff1c7212 */ /* 0x000fce00078e33ff */
        /* <DEDUP_REMOVED lines=12> */
.L_x_293:
[----:B------:R-:W-:Y:S01]  /*8a80*/  ISETP.NE.AND P0, PT, R2, 0x1, PT ;  /* 0x000000010200780c */ /* 0x000fe20003f05270 */
[----:B--2---:R-:W-:Y:S01]  /*8a90*/  VIADD R7, R21, 0xffffffff ;  /* 0xffffffff15077836 */ /* 0x004fe20000000000 */
[----:B-1----:R-:W-:Y:S01]  /*8aa0*/  SHF.R.U64 R5, R4, R26, R5 ;  /* 0x0000001a04057219 */ /* 0x002fe20000001205 */
[----:B------:R-:W-:Y:S01]  /*8ab0*/  IMAD.MOV R14, RZ, RZ, -R14 ;  /* 0x000000ffff0e7224 */ /* 0x000fe200078e0a0e */
[----:B------:R-:W-:Y:S01]  /*8ac0*/  LOP3.LUT R4, R13, R28, RZ, 0xc0, !PT ;  /* 0x0000001c0d047212 */ /* 0x000fe200078ec0ff */
[----:B------:R-:W-:Y:S01]  /*8ad0*/  IMAD.MOV.U32 R8, RZ, RZ, R12 ;  /* 0x000000ffff087224 */ /* 0x000fe200078e000c */
[----:B------:R-:W-:Y:S01]  /*8ae0*/  LOP3.LUT R10, R10, R7, RZ, 0xc0, !PT ;  /* 0x000000070a0a7212 */ /* 0x000fe200078ec0ff */
[----:B------:R-:W-:Y:S02]  /*8af0*/  IMAD.MOV R6, RZ, RZ, -R5 ;  /* 0x000000ffff067224 */ /* 0x000fe400078e0a05 */
[----:B------:R-:W-:-:S04]  /*8b00*/  IMAD R4, R22, R5, R4 ;  /* 0x0000000516047224 */ /* 0x000fc800078e0204 */
[----:B------:R-:W-:Y:S02]  /*8b10*/  @P0 IMAD R23, R20, R14, R3 ;  /* 0x0000000e14170224 */ /* 0x000fe400078e0203 */
[----:B0-----:R-:W-:Y:S02]  /*8b20*/  IMAD R3, R6, R27, R15 ;  /* 0x0000001b06037224 */ /* 0x001fe400078e020f */
[----:B------:R-:W-:Y:S02]  /*8b30*/  IMAD R7, R4, R29, R23 ;  /* 0x0000001d04077224 */ /* 0x000fe400078e0217 */
[----:B------:R-:W-:Y:S02]  /*8b40*/  IMAD R4, R3, R21, R10 ;  /* 0x0000001503047224 */ /* 0x000fe400078e020a */
[----:B------:R-:W-:-:S03]  /*8b50*/  IMAD.MOV.U32 R6, RZ, RZ, 0x1 ;  /* 0x00000001ff067424 */ /* 0x000fc600078e00ff */
[----:B------:R-:W-:Y:S02]  /*8b60*/  SEL R9, R4, R7, !P0 ;  /* 0x0000000704097207 */ /* 0x000fe40004000000 */
[----:B------:R-:W-:-:S07]  /*8b70*/  SEL R7, R7, R4, !P0 ;  /* 0x0000000407077207 */ /* 0x000fce0004000000 */
.L_x_291:
[----:B------:R-:W-:-:S08]  /*8b80*/  NOP ;  /* 0x0000000000007918 */ /* 0x000fd00000000000 */
[----:B------:R-:W0:-:S00]  /*8b90*/  USETMAXREG.DEALLOC.CTAPOOL 0x28 ;  /* 0x00000028000079c8 */ /* 0x000e0000080e0500 */
[----:B0-----:R-:W-:-:S13]  /*8ba0*/  ISETP.NE.AND P0, PT, R0, RZ, PT ;  /* 0x000000ff0000720c */ /* 0x001fda0003f05270 */
[----:B------:R-:W-:Y:S05]  /*8bb0*/  @P0 EXIT ;  /* 0x000000000000094d */ /* 0x000fea0003800000 */
[----:B------:R-:W-:Y:S01]  /*8bc0*/  LOP3.LUT P0, RZ, R6, 0xff, RZ, 0xc0, !PT ;  /* 0x000000ff06ff7812 */ /* 0x000fe2000780c0ff */
[----:B------:R-:W-:Y:S02]  /*8bd0*/  IMAD.MOV.U32 R3, RZ, RZ, 0x1 ;  /* 0x00000001ff037424 */ /* 0x000fe400078e00ff */
[----:B------:R-:W-:-:S10]  /*8be0*/  IMAD.MOV.U32 R0, RZ, RZ, RZ ;  /* 0x000000ffff007224 */ /* 0x000fd400078e00ff */
[----:B------:R-:W-:Y:S05]  /*8bf0*/  @!P0 BRA `(.L_x_294) ;  /* 0x0000000c00348947 */ /* 0x000fea0003800000 */
[----:B------:R-:W0:Y:S01]  /*8c00*/  LDC R0, c[0x0][0x28c] ;  /* 0x0000a300ff007b82 */ /* 0x000e220000000800 */
[----:B------:R-:W-:Y:S01]  /*8c10*/  ULDC UR5, c[0x0][0x600] ;  /* 0x0001800000057ab9 */ /* 0x000fe20000000800 */
[----:B------:R-:W-:Y:S01]  /*8c20*/  ULDC UR4, c[0x0][0xc] ;  /* 0x0000030000047ab9 */ /* 0x000fe20000000800 */
[----:B------:R-:W-:Y:S01]  /*8c30*/  UIADD3 UR16, UR5, -0x1, URZ ;  /* 0xffffffff05107890 */ /* 0x000fe2000fffe03f */
[C---:B------:R-:W-:Y:S01]  /*8c40*/  LOP3.LUT P2, RZ, R18.reuse, 0x7f, RZ, 0xc0, !PT ;  /* 0x0000007f12ff7812 */ /* 0x040fe2000784c0ff */
[----:B------:R-:W-:Y:S01]  /*8c50*/  ULDC UR6, c[0x0][0x658] ;  /* 0x0001960000067ab9 */ /* 0x000fe20000000800 */
[----:B------:R-:W-:Y:S01]  /*8c60*/  ULDC UR5, c[0x0][0x10] ;  /* 0x0000040000057ab9 */ /* 0x000fe20000000800 */
[----:B------:R-:W-:Y:S01]  /*8c70*/  UMOV UR7, 0xffffffff ;  /* 0xffffffff00077882 */ /* 0x000fe20000000000 */
[----:B------:R-:W-:Y:S01]  /*8c80*/  UMOV UR8, 0x1 ;  /* 0x0000000100087882 */ /* 0x000fe20000000000 */
[----:B------:R-:W-:Y:S01]  /*8c90*/  UIMAD.WIDE.U32 UR4, UR4, UR5, URZ ;  /* 0x00000005040472a5 */ /* 0x000fe2000f8e003f */
[----:B------:R-:W-:Y:S01]  /*8ca0*/  LOP3.LUT P0, RZ, R18, 0x1f, RZ, 0xc0, !PT ;  /* 0x0000001f12ff7812 */ /* 0x000fe2000780c0ff */
[----:B------:R-:W-:Y:S01]  /*8cb0*/  USHF.L.U32 UR7, UR7, UR6, URZ ;  /* 0x0000000607077299 */ /* 0x000fe2000800063f */
[----:B------:R-:W-:Y:S01]  /*8cc0*/  BSSY B0, `(.L_x_294) ;  /* 0x00000c0000007945 */ /* 0x000fe20003800000 */
[----:B------:R-:W-:Y:S01]  /*8cd0*/  USHF.L.U32 UR18, UR8, UR6, URZ ;  /* 0x0000000608127299 */ /* 0x000fe2000800063f */
[----:B------:R-:W-:Y:S01]  /*8ce0*/  IMAD.MOV.U32 R11, RZ, RZ, 0x1 ;  /* 0x00000001ff0b7424 */ /* 0x000fe200078e00ff */
[----:B------:R-:W-:Y:S01]  /*8cf0*/  LOP3.LUT R18, R19, 0x2, RZ, 0xfc, !PT ;  /* 0x0000000213127812 */ /* 0x000fe200078efcff */
[----:B------:R-:W-:Y:S01]  /*8d00*/  ULDC UR6, c[0x0][0x14] ;  /* 0x0000050000067ab9 */ /* 0x000fe20000000800 */
[----:B------:R-:W-:Y:S01]  /*8d10*/  PLOP3.LUT P0, PT, P0, P2, PT, 0x8a, 0x0 ;  /* 0x000000000000781c */ /* 0x000fe20000705172 */
[----:B------:R-:W-:-:S02]  /*8d20*/  UIMAD.WIDE.U32 UR20, UR4, UR6, URZ ;  /* 0x00000006041472a5 */ /* 0x000fc4000f8e003f */
[----:B------:R-:W-:Y:S02]  /*8d30*/  UIMAD UR13, UR5, UR6, URZ ;  /* 0x00000006050d72a4 */ /* 0x000fe4000f8e023f */
[----:B------:R-:W-:Y:S01]  /*8d40*/  ULOP3.LUT UR17, URZ, UR7, URZ, 0x33, !UPT ;  /* 0x000000073f117292 */ /* 0x000fe2000f8e333f */
[----:B0-----:R-:W-:Y:S01]  /*8d50*/  VIADD R0, R0, 0x1f ;  /* 0x0000001f00007836 */ /* 0x001fe20000000000 */
[----:B------:R-:W-:Y:S01]  /*8d60*/  UIADD3 UR13, UR21, UR13, URZ ;  /* 0x0000000d150d7290 */ /* 0x000fe2000fffe03f */
[----:B------:R-:W-:-:S03]  /*8d70*/  ULDC.64 UR22, c[0x0][0x198] ;  /* 0x0000660000167ab9 */ /* 0x000fc60000000a00 */
[----:B------:R-:W-:-:S04]  /*8d80*/  SHF.R.S32.HI R3, RZ, 0x1f, R0 ;  /* 0x0000001fff037819 */ /* 0x000fc80000011400 */
[----:B------:R-:W-:Y:S01]  /*8d90*/  LEA.HI R3, R3, R0, RZ, 0x5 ;  /* 0x0000000003037211 */ /* 0x000fe200078f28ff */
[----:B------:R-:W-:-:S03]  /*8da0*/  IMAD.MOV.U32 R0, RZ, RZ, RZ ;  /* 0x000000ffff007224 */ /* 0x000fc600078e00ff */
[----:B------:R-:W-:Y:S01]  /*8db0*/  SHF.R.S32.HI R13, RZ, 0x5, R3 ;  /* 0x00000005ff0d7819 */ /* 0x000fe20000011403 */
[----:B------:R-:W-:-:S04]  /*8dc0*/  IMAD.MOV.U32 R3, RZ, RZ, 0x1 ;  /* 0x00000001ff037424 */ /* 0x000fc800078e00ff */
[----:B------:R-:W-:-:S07]  /*8dd0*/  VIADD R10, R13, 0x1 ;  /* 0x000000010d0a7836 */ /* 0x000fce0000000000 */
.L_x_306:
[----:B------:R-:W-:-:S03]  /*8de0*/  UMOV UR4, 0xffffffff ;  /* 0xffffffff00047882 */ /* 0x000fc60000000000 */
[----:B------:R-:W-:Y:S05]  /*8df0*/  BRA.DIV UR4, `(.L_x_295) ;  /* 0x0000000e049c7947 */ /* 0x000fea000b800000 */
[----:B------:R-:W-:-:S13]  /*8e00*/  ELECT P6, URZ, PT ;  /* 0x00000000003f782f */ /* 0x000fda00038c0000 */
.L_x_317:
[----:B------:R-:W0:Y:S01]  /*8e10*/  LDC R4, c[0x0][0x28c] ;  /* 0x0000a300ff047b82 */ /* 0x000e220000000800 */
[----:B------:R-:W-:Y:S01]  /*8e20*/  BSSY B1, `(.L_x_296) ;  /* 0x0000037000017945 */ /* 0x000fe20003800000 */
[----:B0-----:R-:W-:-:S13]  /*8e30*/  ISETP.LT.OR P6, PT, R4, 0x1, !P6 ;  /* 0x000000010400780c */ /* 0x001fda00077c1670 */
[----:B------:R-:W-:Y:S05]  /*8e40*/  @P6 BRA `(.L_x_297) ;  /* 0x0000000000d06947 */ /* 0x000fea0003800000 */
[----:B------:R-:W-:Y:S02]  /*8e50*/  IMAD.SHL.U32 R14, R9, 0x80, RZ ;  /* 0x00000080090e7824 */ /* 0x000fe400078e00ff */
[----:B------:R-:W-:Y:S02]  /*8e60*/  IMAD.SHL.U32 R15, R7, 0x100, RZ ;  /* 0x00000100070f7824 */ /* 0x000fe400078e00ff */
[----:B------:R-:W-:Y:S02]  /*8e70*/  IMAD.MOV.U32 R20, RZ, RZ, RZ ;  /* 0x000000ffff147224 */ /* 0x000fe400078e00ff */
[----:B------:R-:W-:Y:S02]  /*8e80*/  IMAD.MOV.U32 R4, RZ, RZ, R10 ;  /* 0x000000ffff047224 */ /* 0x000fe400078e000a */
[----:B------:R-:W-:Y:S02]  /*8e90*/  IMAD.MOV.U32 R5, RZ, RZ, R3 ;  /* 0x000000ffff057224 */ /* 0x000fe400078e0003 */
[----:B------:R-:W-:-:S07]  /*8ea0*/  IMAD.MOV.U32 R6, RZ, RZ, R0 ;  /* 0x000000ffff067224 */ /* 0x000fce00078e0000 */
.L_x_301:
[----:B------:R-:W0:Y:S01]  /*8eb0*/  S2R R12, SR_CgaCtaId ;  /* 0x00000000000c7919 */ /* 0x000e220000008800 */
[----:B------:R-:W-:Y:S01]  /*8ec0*/  MOV R7, 0x400 ;  /* 0x0000040000077802 */ /* 0x000fe20000000f00 */
[----:B------:R-:W1:Y:S03]  /*8ed0*/  @!P2 LDC R9, c[0x0][0x500] ;  /* 0x00014000ff09ab82 */ /* 0x000e660000000800 */
[----:B0-----:R-:W-:Y:S02]  /*8ee0*/  LEA R21, R12, R7, 0x18 ;  /* 0x000000070c157211 */ /* 0x001fe400078ec0ff */
[----:B------:R-:W-:-:S03]  /*8ef0*/  SHF.L.U32 R7, R5, 0x1f, RZ ;  /* 0x0000001f05077819 */ /* 0x000fc600000006ff */
[----:B------:R-:W-:-:S04]  /*8f00*/  IMAD R12, R6, 0x8, R21 ;  /* 0x00000008060c7824 */ /* 0x000fc800078e0215 */
[----:B------:R-:W0:Y:S02]  /*8f10*/  SYNCS.PHASECHK.TRANS64.TRYWAIT P1, [R12+URZ+0x20], R7 ;  /* 0x000020070c0075a7 */ /* 0x000e24000802017f */
[----:B01----:R-:W-:Y:S05]  /*8f20*/  @!P1 BRA `(.L_x_298) ;  /* 0x0000000c00709947 */ /* 0x003fea0003800000 */
.L_x_318:
[----:B0-----:R-:W-:Y:S01]  /*8f30*/  PRMT R7, R18, 0x9910, RZ ;  /* 0x0000991012077816 */ /* 0x001fe200000000ff */
[----:B------:R0:W-:Y:S03]  /*8f40*/  @!P2 SYNCS.ARRIVE.TRANS64 RZ, [R12+URZ], R9 ;  /* 0x000000090cffa9a7 */ /* 0x0001e6000800003f */
[----:B------:R-:W-:-:S13]  /*8f50*/  ISETP.NE.AND P1, PT, R7, 0x2, PT ;  /* 0x000000020700780c */ /* 0x000fda0003f25270 */
[----:B0-----:R-:W-:Y:S05]  /*8f60*/  @P1 BRA `(.L_x_299) ;  /* 0x0000000000041947 */ /* 0x001fea0003800000 */
[----:B------:R-:W-:Y:S01]  /*8f70*/  BPT.TRAP 0x1 ;  /* 0x000000040000795c */ /* 0x000fe20000300000 */
.L_x_299:
[----:B------:R-:W-:Y:S05]  /*8f80*/  @P0 BRA `(.L_x_300) ;  /* 0x0000000000040947 */ /* 0x000fea0003800000 */
[----:B------:R-:W-:Y:S01]  /*8f90*/  BPT.TRAP 0x1 ;  /* 0x000000040000795c */ /* 0x000fe20000300000 */
.L_x_300:
[--C-:B------:R-:W-:Y:S01]  /*8fa0*/  IMAD R7, R6, 0x2000, R21.reuse ;  /* 0x0000200006077824 */ /* 0x100fe200078e0215 */
[----:B------:R-:W-:Y:S01]  /*8fb0*/  R2UR UR9, R12 ;  /* 0x000000000c0972ca */ /* 0x000fe200000e0000 */
[----:B------:R-:W-:Y:S01]  /*8fc0*/  IMAD R21, R6, 0x1000, R21 ;  /* 0x0000100006157824 */ /* 0x000fe200078e0215 */
[----:B------:R-:W-:Y:S01]  /*8fd0*/  UIADD3 UR4, UP0, UR22, 0xf0, URZ ;  /* 0x000000f016047890 */ /* 0x000fe2000ff1e03f */
[----:B------:R-:W-:Y:S01]  /*8fe0*/  VIADD R4, R4, 0xffffffff ;  /* 0xffffffff04047836 */ /* 0x000fe20000000000 */
[----:B------:R-:W-:Y:S01]  /*8ff0*/  R2UR UR5, R7 ;  /* 0x00000000070572ca */ /* 0x000fe200000e0000 */
[----:B------:R-:W-:Y:S01]  /*9000*/  UIADD3 UR24, UP1, UR22, 0x1f0, URZ ;  /* 0x000001f016187890 */ /* 0x000fe2000ff3e03f */
[----:B------:R-:W-:Y:S01]  /*9010*/  R2UR UR8, R21 ;  /* 0x00000000150872ca */ /* 0x000fe200000e0000 */
[----:B------:R-:W-:Y:S01]  /*9020*/  VIADD R6, R6, 0x1 ;  /* 0x0000000106067836 */ /* 0x000fe20000000000 */
[----:B------:R-:W-:Y:S01]  /*9030*/  R2UR UR11, R15 ;  /* 0x000000000f0b72ca */ /* 0x000fe200000e0000 */
[----:B------:R-:W-:Y:S01]  /*9040*/  UIADD3.X UR25, URZ, UR23, URZ, UP1, !UPT ;  /* 0x000000173f197290 */ /* 0x000fe20008ffe43f */
[----:B------:R-:W-:Y:S01]  /*9050*/  R2UR UR10, R20 ;  /* 0x00000000140a72ca */ /* 0x000fe200000e0000 */
[----:B------:R-:W-:Y:S01]  /*9060*/  UMOV UR6, 0x0 ;  /* 0x0000000000067882 */ /* 0x000fe20000000000 */
[----:B------:R-:W-:Y:S01]  /*9070*/  R2UR UR12, R8 ;  /* 0x00000000080c72ca */ /* 0x000fe200000e0000 */
[----:B------:R-:W-:Y:S01]  /*9080*/  UMOV UR7, 0x10000000 ;  /* 0x1000000000077882 */ /* 0x000fe20000000000 */
[----:B------:R-:W-:Y:S01]  /*9090*/  R2UR UR19, R14 ;  /* 0x000000000e1372ca */ /* 0x000fe200000e0000 */
[----:B------:R-:W-:Y:S01]  /*90a0*/  VIADD R20, R20, 0x20 ;  /* 0x0000002014147836 */ /* 0x000fe20000000000 */
[----:B------:R-:W-:Y:S01]  /*90b0*/  ISETP.GT.AND P3, PT, R4, 0x1, PT ;  /* 0x000000010400780c */ /* 0x000fe20003f64270 */
[----:B------:R-:W-:Y:S01]  /*90c0*/  UIADD3 UR14, UR5, 0x100, URZ ;  /* 0x00000100050e7890 */ /* 0x000fe2000fffe03f */
[----:B------:R-:W-:Y:S01]  /*90d0*/  ISETP.NE.AND P1, PT, R6, 0x4, PT ;  /* 0x000000040600780c */ /* 0x000fe20003f25270 */
[----:B------:R-:W-:-:S02]  /*90e0*/  UIADD3.X UR5, URZ, UR23, URZ, UP0, !UPT ;  /* 0x000000173f057290 */ /* 0x000fc400087fe43f */
[----:B------:R-:W-:Y:S01]  /*90f0*/  UIADD3 UR15, UR8, 0x8100, URZ ;  /* 0x00008100080f7890 */ /* 0x000fe2000fffe03f */
[----:B------:R-:W-:Y:S02]  /*9100*/  SEL R12, RZ, 0x1, P1 ;  /* 0x00000001ff0c7807 */ /* 0x000fe40000800000 */
[----:B------:R-:W-:Y:S01]  /*9110*/  UMOV UR8, UR14 ;  /* 0x0000000e00087c82 */ /* 0x000fe20008000000 */
[----:B------:R-:W-:Y:S02]  /*9120*/  SEL R6, R6, RZ, P1 ;  /* 0x000000ff06067207 */ /* 0x000fe40000800000 */
[----:B------:R-:W-:Y:S01]  /*9130*/  LOP3.LUT R5, R5, R12, RZ, 0x3c, !PT ;  /* 0x0000000c05057212 */ /* 0x000fe200078e3cff */
[----:B------:R0:W-:Y:S02]  /*9140*/  UTMALDG.3D [UR8], [UR4], desc[UR6] ;  /* 0x00000608040075b4 */ /* 0x0001e40008011000 */
[----:B0-----:R-:W-:Y:S01]  /*9150*/  UMOV UR8, UR15 ;  /* 0x0000000f00087c82 */ /* 0x001fe20008000000 */
[----:B------:R-:W-:-:S02]  /*9160*/  UMOV UR11, UR19 ;  /* 0x00000013000b7c82 */ /* 0x000fc40008000000 */
[----:B------:R0:W-:Y:S02]  /*9170*/  UTMALDG.3D [UR8], [UR24], desc[UR6] ;  /* 0x00000608180075b4 */ /* 0x0001e40008011000 */
[----:B0-----:R-:W-:Y:S05]  /*9180*/  @P3 BRA `(.L_x_301) ;  /* 0xfffffffc00483947 */ /* 0x001fea000383ffff */
.L_x_297:
[----:B------:R-:W-:Y:S05]  /*9190*/  BSYNC B1 ;  /* 0x0000000000017941 */ /* 0x000fea0003800000 */
.L_x_296:
[----:B------:R-:W-:Y:S01]  /*91a0*/  LOP3.LUT P3, RZ, R11, 0xff, RZ, 0xc0, !PT ;  /* 0x000000ff0bff7812 */ /* 0x000fe2000786c0ff */
[----:B------:R-:W-:Y:S01]  /*91b0*/  IMAD.IADD R0, R13, 0x1, R0 ;  /* 0x000000010d007824 */ /* 0x000fe200078e0200 */
[----:B------:R-:W-:Y:S01]  /*91c0*/  IADD3 R16, P4, R16, UR20, RZ ;  /* 0x0000001410107c10 */ /* 0x000fe2000ff9e0ff */
[----:B------:R-:W-:Y:S01]  /*91d0*/  ULDC.64 UR4, c[0x0][0x650] ;  /* 0x0001940000047ab9 */ /* 0x000fe20000000a00 */
[----:B------:R-:W-:Y:S01]  /*91e0*/  BSSY B1, `(.L_x_302) ;  /* 0x000006b000017945 */ /* 0x000fe20003800000 */
[----:B------:R-:W-:Y:S01]  /*91f0*/  IMAD.MOV.U32 R7, RZ, RZ, -0x1 ;  /* 0xffffffffff077424 */ /* 0x000fe200078e00ff */
[----:B------:R-:W-:Y:S01]  /*9200*/  SHF.R.U32.HI R4, RZ, 0x2, R0 ;  /* 0x00000002ff047819 */ /* 0x000fe20000011600 */
[----:B------:R-:W-:Y:S01]  /*9210*/  IMAD.MOV.U32 R9, RZ, RZ, -0x1 ;  /* 0xffffffffff097424 */ /* 0x000fe200078e00ff */
[----:B------:R-:W-:Y:S01]  /*9220*/  ISETP.GT.U32.AND P1, PT, R0, 0x3, PT ;  /* 0x000000030000780c */ /* 0x000fe20003f24070 */
[----:B------:R-:W-:Y:S01]  /*9230*/  IMAD.MOV.U32 R8, RZ, RZ, -0x1 ;  /* 0xffffffffff087424 */ /* 0x000fe200078e00ff */
[----:B------:R-:W-:-:S02]  /*9240*/  LOP3.LUT R4, R4, 0x1, RZ, 0xc0, !PT ;  /* 0x0000000104047812 */ /* 0x000fc400078ec0ff */
[----:B------:R-:W-:Y:S01]  /*9250*/  ISETP.LT.U32.AND P1, PT, R13, 0x4, P1 ;  /* 0x000000040d00780c */ /* 0x000fe20000f21070 */
[----:B------:R-:W0:Y:S01]  /*9260*/  @P3 S2R R6, SR_CgaCtaId ;  /* 0x0000000000063919 */ /* 0x000e220000008800 */
[----:B------:R-:W-:Y:S02]  /*9270*/  @P3 MOV R5, 0x400 ;  /* 0x0000040000053802 */ /* 0x000fe40000000f00 */
[----:B------:R-:W-:Y:S02]  /*9280*/  IADD3.X R17, R17, UR13, RZ, P4, !PT ;  /* 0x0000000d11117c10 */ /* 0x000fe4000a7fe4ff */
[----:B------:R-:W-:Y:S02]  /*9290*/  ISETP.GE.U32.AND P4, PT, R16, UR4, PT ;  /* 0x0000000410007c0c */ /* 0x000fe4000bf86070 */
[----:B------:R-:W-:Y:S02]  /*92a0*/  LOP3.LUT R0, R0, 0x3, RZ, 0xc0, !PT ;  /* 0x0000000300007812 */ /* 0x000fe400078ec0ff */
[----:B------:R-:W-:-:S02]  /*92b0*/  PRMT R11, RZ, 0x7610, R11 ;  /* 0x00007610ff0b7816 */ /* 0x000fc4000000000b */
[----:B0-----:R-:W-:-:S04]  /*92c0*/  @P3 LEA R5, R6, R5, 0x18 ;  /* 0x0000000506053211 */ /* 0x001fc800078ec0ff */
[----:B------:R0:W-:Y:S01]  /*92d0*/  @P3 SYNCS.ARRIVE.TRANS64.A1T0 RZ, [R5+URZ+0x58], RZ ;  /* 0x000058ff05ff39a7 */ /* 0x0001e2000810003f */
[----:B------:R-:W-:Y:S02]  /*92e0*/  ISETP.NE.U32.AND P3, PT, R4, 0x1, PT ;  /* 0x000000010400780c */ /* 0x000fe40003f65070 */
[----:B------:R-:W-:Y:S02]  /*92f0*/  SEL R4, RZ, 0x1, !P1 ;  /* 0x00000001ff047807 */ /* 0x000fe40004800000 */
[----:B------:R-:W-:Y:S02]  /*9300*/  ISETP.GE.U32.AND.EX P1, PT, R17, UR5, PT, P4 ;  /* 0x0000000511007c0c */ /* 0x000fe4000bf26140 */
[----:B------:R-:W-:-:S04]  /*9310*/  ISETP.GT.U32.AND P3, PT, R13, 0x3, !P3 ;  /* 0x000000030d00780c */ /* 0x000fc80005f64070 */
[----:B0-----:R-:W-:-:S04]  /*9320*/  SEL R5, RZ, 0x1, !P3 ;  /* 0x00000001ff057807 */ /* 0x001fc80005800000 */
[--C-:B------:R-:W-:Y:S02]  /*9330*/  LOP3.LUT R3, R5, R3, R4.reuse, 0x96, !PT ;  /* 0x0000000305037212 */ /* 0x100fe400078e9604 */
[----:B------:R-:W-:Y:S01]  /*9340*/  PRMT R4, RZ, 0x7610, R4 ;  /* 0x00007610ff047816 */ /* 0x000fe20000000004 */
[----:B------:R-:W-:Y:S06]  /*9350*/  @P1 BRA `(.L_x_303) ;  /* 0x00000004004c1947 */ /* 0x000fec0003800000 */
[----:B------:R-:W-:Y:S01]  /*9360*/  ULDC.64 UR4, c[0x0][0x628] ;  /* 0x00018a0000047ab9 */ /* 0x000fe20000000a00 */
[----:B------:R-:W0:Y:S01]  /*9370*/  S2R R14, SR_CTAID.X ;  /* 0x00000000000e7919 */ /* 0x000e220000002500 */
[----:B------:R-:W-:Y:S01]  /*9380*/  ISETP.NE.U32.AND P1, PT, RZ, UR4, PT ;  /* 0x00000004ff007c0c */ /* 0x000fe2000bf25070 */
[----:B------:R-:W-:Y:S01]  /*9390*/  ULDC UR7, c[0x0][0x630] ;  /* 0x00018c0000077ab9 */ /* 0x000fe20000000800 */
[----:B------:R-:W-:Y:S01]  /*93a0*/  IMAD.MOV.U32 R4, RZ, RZ, R16 ;  /* 0x000000ffff047224 */ /* 0x000fe200078e0010 */
[----:B------:R-:W1:Y:S01]  /*93b0*/  S2R R12, SR_CTAID.Y ;  /* 0x00000000000c7919 */ /* 0x000e620000002600 */
[----:B------:R-:W-:Y:S01]  /*93c0*/  ISETP.NE.AND.EX P1, PT, RZ, UR5, PT, P1 ;  /* 0x00000005ff007c0c */ /* 0x000fe2000bf25310 */
[----:B------:R-:W-:-:S12]  /*93d0*/  IMAD.MOV.U32 R5, RZ, RZ, R17 ;  /* 0x000000ffff057224 */ /* 0x000fd800078e0011 */
[----:B------:R-:W-:Y:S05]  /*93e0*/  @!P1 BRA `(.L_x_304) ;  /* 0x0000000000289947 */ /* 0x000fea0003800000 */
[----:B------:R-:W-:Y:S02]  /*93f0*/  ULDC UR6, c[0x0][0x634] ;  /* 0x00018d0000067ab9 */ /* 0x000fe40000000800 */
[----:B------:R-:W-:-:S05]  /*9400*/  IADD3 R9, P1, R16, UR6, RZ ;  /* 0x0000000610097c10 */ /* 0x000fca000ff3e0ff */
[----:B------:R-:W-:-:S04]  /*9410*/  IMAD.X R15, RZ, RZ, R17, P1 ;  /* 0x000000ffff0f7224 */ /* 0x000fc800008e0611 */
[----:B------:R-:W-:-:S04]  /*9420*/  IMAD.WIDE.U32 R6, R15, UR4, RZ ;  /* 0x000000040f067c25 */ /* 0x000fc8000f8e00ff */
[----:B------:R-:W-:-:S04]  /*9430*/  IMAD.WIDE.U32 R6, P1, R9, UR5, R6 ;  /* 0x0000000509067c25 */ /* 0x000fc8000f820006 */
[----:B------:R-:W-:-:S04]  /*9440*/  IMAD.WIDE.U32 R8, R9, UR4, RZ ;  /* 0x0000000409087c25 */ /* 0x000fc8000f8e00ff */
[----:B------:R-:W-:Y:S01]  /*9450*/  IMAD.X R5, RZ, RZ, RZ, P1 ;  /* 0x000000ffff057224 */ /* 0x000fe200008e06ff */
[----:B------:R-:W-:Y:S01]  /*9460*/  IADD3 RZ, P1, R9, R6, RZ ;  /* 0x0000000609ff7210 */ /* 0x000fe20007f3e0ff */
[----:B------:R-:W-:-:S04]  /*9470*/  IMAD.MOV.U32 R4, RZ, RZ, R7 ;  /* 0x000000ffff047224 */ /* 0x000fc800078e0007 */
[----:B------:R-:W-:-:S08]  /*9480*/  IMAD.WIDE.U32.X R4, R15, UR5, R4, P1 ;  /* 0x000000050f047c25 */ /* 0x000fd000088e0404 */
.L_x_304:
[--C-:B------:R-:W-:Y:S01]  /*9490*/  SHF.R.U64 R8, R4, UR7, R5.reuse ;  /* 0x0000000704087c19 */ /* 0x100fe20008001205 */
[----:B------:R-:W-:Y:S01]  /*94a0*/  ULDC.64 UR4, c[0x0][0x620] ;  /* 0x0001880000047ab9 */ /* 0x000fe20000000a00 */
[----:B------:R-:W-:Y:S01]  /*94b0*/  SHF.R.U32.HI R4, RZ, UR7, R5 ;  /* 0x00000007ff047c19 */ /* 0x000fe20008011605 */
[----:B------:R-:W2:Y:S01]  /*94c0*/  LDC R25, c[0x0][0x144] ;  /* 0x00005100ff197b82 */ /* 0x000ea20000000800 */
[----:B------:R-:W-:Y:S01]  /*94d0*/  IADD3 R7, P1, RZ, -R8, RZ ;  /* 0x80000008ff077210 */ /* 0x000fe20007f3e0ff */
[----:B------:R-:W-:Y:S01]  /*94e0*/  ULDC.64 UR8, c[0x0][0x640] ;  /* 0x0001900000087ab9 */ /* 0x000fe20000000a00 */
[----:B0-----:R-:W-:Y:S01]  /*94f0*/  I2FP.F32.U32 R9, R14 ;  /* 0x0000000e00097245 */ /* 0x001fe20000201000 */
[----:B------:R-:W-:Y:S02]  /*9500*/  ULDC UR6, c[0x0][0x608] ;  /* 0x0001820000067ab9 */ /* 0x000fe40000000800 */
[----:B------:R-:W-:Y:S01]  /*9510*/  IMAD.X R4, RZ, RZ, ~R4, P1 ;  /* 0x000000ffff047224 */ /* 0x000fe200008e0e04 */
[----:B------:R-:W-:Y:S01]  /*9520*/  ISETP.NE.U32.AND P1, PT, RZ, UR8, PT ;  /* 0x00000008ff007c0c */ /* 0x000fe2000bf25070 */
[----:B------:R-:W0:Y:S02]  /*9530*/  LDC R21, c[0x0][0x148] ;  /* 0x00005200ff157b82 */ /* 0x000e240000000800 */
[----:B------:R-:W-:Y:S01]  /*9540*/  IMAD R6, R4, UR4, RZ ;  /* 0x0000000404067c24 */ /* 0x000fe2000f8e02ff */
[----:B------:R-:W-:Y:S01]  /*9550*/  ISETP.NE.AND.EX P1, PT, RZ, UR9, PT, P1 ;  /* 0x00000009ff007c0c */ /* 0x000fe2000bf25310 */
[----:B------:R-:W-:Y:S01]  /*9560*/  IMAD.WIDE.U32 R4, R7, UR4, R16 ;  /* 0x0000000407047c25 */ /* 0x000fe2000f8e0010 */
[----:B------:R-:W-:-:S03]  /*9570*/  ULDC UR4, c[0x0][0x150] ;  /* 0x0000540000047ab9 */ /* 0x000fc60000000800 */
[----:B------:R-:W-:Y:S02]  /*9580*/  IMAD R7, R7, UR5, R6 ;  /* 0x0000000507077c24 */ /* 0x000fe4000f8e0206 */
[----:B------:R-:W-:Y:S01]  /*9590*/  FMUL R6, R9, UR4 ;  /* 0x0000000409067c20 */ /* 0x000fe20008400000 */
[----:B------:R-:W-:Y:S01]  /*95a0*/  ULDC UR4, c[0x0][0x618] ;  /* 0x0001860000047ab9 */ /* 0x000fe20000000800 */
[----:B------:R-:W-:Y:S01]  /*95b0*/  ULDC UR5, c[0x0][0x154] ;  /* 0x0000550000057ab9 */ /* 0x000fe20000000800 */
[----:B------:R-:W-:-:S03]  /*95c0*/  IMAD.IADD R5, R5, 0x1, R7 ;  /* 0x0000000105057824 */ /* 0x000fc600078e0207 */
[----:B------:R-:W3:Y:S02]  /*95d0*/  F2I.U32.TRUNC.NTZ R6, R6 ;  /* 0x0000000600067305 */ /* 0x000ee4000020f000 */
[----:B------:R-:W-:Y:S02]  /*95e0*/  SHF.R.U64 R9, R4, UR4, R5 ;  /* 0x0000000404097c19 */ /* 0x000fe40008001205 */
[----:B-1----:R-:W-:-:S05]  /*95f0*/  I2FP.F32.U32 R4, R12 ;  /* 0x0000000c00047245 */ /* 0x002fca0000201000 */
[----:B------:R-:W-:Y:S01]  /*9600*/  FMUL R22, R4, UR5 ;  /* 0x0000000504167c20 */ /* 0x000fe20008400000 */
[----:B------:R-:W-:Y:S01]  /*9610*/  SHF.R.U32.HI R4, RZ, UR4, R5 ;  /* 0x00000004ff047c19 */ /* 0x000fe20008011605 */
[----:B------:R-:W-:-:S03]  /*9620*/  ULDC UR4, c[0x0][0x658] ;  /* 0x0001960000047ab9 */ /* 0x000fc60000000800 */
[--C-:B------:R-:W-:Y:S01]  /*9630*/  SHF.R.U64 R20, R9, UR6, R4.reuse ;  /* 0x0000000609147c19 */ /* 0x100fe20008001204 */
[----:B------:R-:W1:Y:S01]  /*9640*/  F2I.U32.TRUNC.NTZ R22, R22 ;  /* 0x0000001600167305 */ /* 0x000e62000020f000 */
[----:B------:R-:W-:Y:S01]  /*9650*/  SHF.R.U32.HI R5, RZ, UR6, R4 ;  /* 0x00000006ff057c19 */ /* 0x000fe20008011604 */
[----:B---3--:R-:W-:-:S03]  /*9660*/  IMAD.MOV R6, RZ, RZ, -R6 ;  /* 0x000000ffff067224 */ /* 0x008fc600078e0a06 */
[--C-:B------:R-:W-:Y:S01]  /*9670*/  SHF.R.U64 R15, R20, UR4, R5.reuse ;  /* 0x00000004140f7c19 */ /* 0x100fe20008001205 */
[----:B--2---:R-:W-:Y:S01]  /*9680*/  IMAD R14, R25, R6, R14 ;  /* 0x00000006190e7224 */ /* 0x004fe200078e020e */
[----:B------:R-:W-:-:S03]  /*9690*/  SHF.R.U32.HI R23, RZ, UR4, R5 ;  /* 0x00000004ff177c19 */ /* 0x000fc60008011605 */
[----:B------:R-:W-:Y:S02]  /*96a0*/  IMAD.MOV.U32 R4, RZ, RZ, R15 ;  /* 0x000000ffff047224 */ /* 0x000fe400078e000f */
[----:B------:R-:W-:Y:S01]  /*96b0*/  IMAD.MOV.U32 R5, RZ, RZ, R23 ;  /* 0x000000ffff057224 */ /* 0x000fe200078e0017 */
[----:B-1----:R-:W-:Y:S06]  /*96c0*/  @!P1 BRA `(.L_x_305) ;  /* 0x0000000000289947 */ /* 0x002fec0003800000 */
[----:B------:R-:W-:Y:S02]  /*96d0*/  ULDC UR4, c[0x0][0x64c] ;  /* 0x0001930000047ab9 */ /* 0x000fe40000000800 */
[----:B------:R-:W-:-:S05]  /*96e0*/  IADD3 R5, P1, R15, UR4, RZ ;  /* 0x000000040f057c10 */ /* 0x000fca000ff3e0ff */
[----:B------:R-:W-:-:S04]  /*96f0*/  IMAD.X R23, RZ, RZ, R23, P1 ;  /* 0x000000ffff177224 */ /* 0x000fc800008e0617 */
[----:B------:R-:W-:-:S04]  /*9700*/  IMAD.WIDE.U32 R6, R23, UR8, RZ ;  /* 0x0000000817067c25 */ /* 0x000fc8000f8e00ff */
[----:B------:R-:W-:-:S04]  /*9710*/  IMAD.WIDE.U32 R6, P1, R5, UR9, R6 ;  /* 0x0000000905067c25 */ /* 0x000fc8000f820006 */
[----:B------:R-:W-:-:S04]  /*9720*/  IMAD.WIDE.U32 R4, R5, UR8, RZ ;  /* 0x0000000805047c25 */ /* 0x000fc8000f8e00ff */
[----:B------:R-:W-:Y:S01]  /*9730*/  IMAD.MOV.U32 R4, RZ, RZ, R7 ;  /* 0x000000ffff047224 */ /* 0x000fe200078e0007 */
[----:B------:R-:W-:Y:S01]  /*9740*/  IADD3 RZ, P3, R5, R6, RZ ;  /* 0x0000000605ff7210 */ /* 0x000fe20007f7e0ff */
[----:B------:R-:W-:-:S04]  /*9750*/  IMAD.X R5, RZ, RZ, RZ, P1 ;  /* 0x000000ffff057224 */ /* 0x000fc800008e06ff */
[----:B------:R-:W-:-:S08]  /*9760*/  IMAD.WIDE.U32.X R4, R23, UR9, R4, P3 ;  /* 0x0000000917047c25 */ /* 0x000fd000098e0404 */
.L_x_305:
[----:B------:R-:W-:Y:S01]  /*9770*/  ISETP.NE.AND P1, PT, R2, 0x1, PT ;  /* 0x000000010200780c */ /* 0x000fe20003f25270 */
[----:B------:R-:W-:Y:S01]  /*9780*/  ULDC UR4, c[0x0][0x648] ;  /* 0x0001920000047ab9 */ /* 0x000fe20000000800 */
[----:B------:R-:W-:Y:S01]  /*9790*/  LOP3.LUT R20, R20, UR17, RZ, 0xc0, !PT ;  /* 0x0000001114147c12 */ /* 0x000fe2000f8ec0ff */
[----:B------:R-:W-:Y:S01]  /*97a0*/  IMAD.MOV R22, RZ, RZ, -R22 ;  /* 0x000000ffff167224 */ /* 0x000fe200078e0a16 */
[----:B------:R-:W-:Y:S01]  /*97b0*/  SHF.R.U64 R5, R4, UR4, R5 ;  /* 0x0000000404057c19 */ /* 0x000fe20008001205 */
[----:B------:R-:W-:Y:S01]  /*97c0*/  ULDC UR4, c[0x0][0x638] ;  /* 0x00018e0000047ab9 */ /* 0x000fe20000000800 */
[----:B------:R-:W-:Y:S01]  /*97d0*/  LOP3.LUT R6, R9, UR16, RZ, 0xc0, !PT ;  /* 0x0000001009067c12 */ /* 0x000fe2000f8ec0ff */
[----:B------:R-:W-:Y:S02]  /*97e0*/  ULDC UR5, c[0x0][0x610] ;  /* 0x0001840000057ab9 */ /* 0x000fe40000000800 */
[----:B------:R-:W-:Y:S02]  /*97f0*/  IMAD.MOV R4, RZ, RZ, -R5 ;  /* 0x000000ffff047224 */ /* 0x000fe400078e0a05 */
[----:B------:R-:W-:-:S02]  /*9800*/  IMAD R5, R5, UR18, R20 ;  /* 0x0000001205057c24 */ /* 0x000fc4000f8e0214 */
[----:B0-----:R-:W-:Y:S02]  /*9810*/  @P1 IMAD R14, R21, R22, R12 ;  /* 0x00000016150e1224 */ /* 0x001fe400078e020c */
[----:B------:R-:W-:Y:S01]  /*9820*/  IMAD R15, R4, UR4, R15 ;  /* 0x00000004040f7c24 */ /* 0x000fe2000f8e020f */
[----:B------:R-:W-:Y:S01]  /*9830*/  ULDC UR4, c[0x0][0x600] ;  /* 0x0001800000047ab9 */ /* 0x000fe20000000800 */
[----:B------:R-:W-:Y:S02]  /*9840*/  IMAD R14, R5, UR5, R14 ;  /* 0x00000005050e7c24 */ /* 0x000fe4000f8e020e */
[----:B------:R-:W-:Y:S02]  /*9850*/  IMAD R15, R15, UR4, R6 ;  /* 0x000000040f0f7c24 */ /* 0x000fe4000f8e0206 */
[----:B------:R-:W-:-:S03]  /*9860*/  IMAD.MOV.U32 R4, RZ, RZ, 0x1 ;  /* 0x00000001ff047424 */ /* 0x000fc600078e00ff */
[----:B------:R-:W-:Y:S02]  /*9870*/  SEL R9, R15, R14, !P1 ;  /* 0x0000000e0f097207 */ /* 0x000fe40004800000 */
[----:B------:R-:W-:-:S07]  /*9880*/  SEL R7, R14, R15, !P1 ;  /* 0x0000000f0e077207 */ /* 0x000fce0004800000 */
.L_x_303:
[----:B------:R-:W-:Y:S05]  /*9890*/  BSYNC B1 ;  /* 0x0000000000017941 */ /* 0x000fea0003800000 */
.L_x_302:
[----:B------:R-:W-:-:S13]  /*98a0*/  LOP3.LUT P1, RZ, R4, 0xff, RZ, 0xc0, !PT ;  /* 0x000000ff04ff7812 */ /* 0x000fda000782c0ff */
[----:B------:R-:W-:Y:S05]  /*98b0*/  @P1 BRA `(.L_x_306) ;  /* 0xfffffff400481947 */ /* 0x000fea000383ffff */
[----:B------:R-:W-:Y:S05]  /*98c0*/  BSYNC B0 ;  /* 0x0000000000007941 */ /* 0x000fea0003800000 */
.L_x_294:
[----:B------:R-:W-:-:S03]  /*98d0*/  UMOV UR4, 0xffffffff ;  /* 0xffffffff00047882 */ /* 0x000fc60000000000 */
[----:B------:R-:W-:Y:S05]  /*98e0*/  BRA.DIV UR4, `(.L_x_307) ;  /* 0x0000000604147947 */ /* 0x000fea000b800000 */
[----:B------:R-:W-:-:S13]  /*98f0*/  ELECT P6, URZ, PT ;  /* 0x00000000003f782f */ /* 0x000fda00038c0000 */
.L_x_321:
[----:B------:R-:W-:Y:S04]  /*9900*/  BSSY B0, `(.L_x_308) ;  /* 0x000002b000007945 */ /* 0x000fe80003800000 */
[----:B------:R-:W-:Y:S05]  /*9910*/  @!P6 BRA `(.L_x_309) ;  /* 0x0000000000a4e947 */ /* 0x000fea0003800000 */
[----:B------:R-:W-:-:S04]  /*9920*/  LOP3.LUT R19, R19, 0x2, RZ, 0xfc, !PT ;  /* 0x0000000213137812 */ /* 0x000fc800078efcff */
[----:B------:R-:W-:-:S13]  /*9930*/  ISETP.NE.AND P0, PT, R19, 0x3, PT ;  /* 0x000000031300780c */ /* 0x000fda0003f05270 */
[----:B------:R-:W-:Y:S05]  /*9940*/  @!P0 BRA `(.L_x_310) ;  /* 0x0000000000048947 */ /* 0x000fea0003800000 */
[----:B------:R-:W-:Y:S01]  /*9950*/  BPT.TRAP 0x1 ;  /* 0x000000040000795c */ /* 0x000fe20000300000 */
.L_x_310:
[----:B------:R-:W0:Y:S01]  /*9960*/  S2R R5, SR_CgaCtaId ;  /* 0x0000000000057919 */ /* 0x000e220000008800 */
[----:B------:R-:W-:Y:S02]  /*9970*/  MOV R2, 0x400 ;  /* 0x0000040000027802 */ /* 0x000fe40000000f00 */
[----:B------:R-:W-:Y:S02]  /*9980*/  SHF.L.U32 R4, R3, 0x1f, RZ ;  /* 0x0000001f03047819 */ /* 0x000fe400000006ff */
[----:B0-----:R-:W-:-:S05]  /*9990*/  LEA R5, R5, R2, 0x18 ;  /* 0x0000000205057211 */ /* 0x001fca00078ec0ff */
[----:B------:R-:W-:-:S04]  /*99a0*/  VIADD R5, R5, 0x20 ;  /* 0x0000002005057836 */ /* 0x000fc80000000000 */
[C---:B------:R-:W-:Y:S02]  /*99b0*/  IMAD R7, R0.reuse, 0x8, R5 ;  /* 0x0000000800077824 */ /* 0x040fe400078e0205 */
[----:B------:R-:W-:Y:S02]  /*99c0*/  VIADD R0, R0, 0x1 ;  /* 0x0000000100007836 */ /* 0x000fe40000000000 */
[----:B------:R-:W0:Y:S03]  /*99d0*/  SYNCS.PHASECHK.TRANS64.TRYWAIT P0, [R7+URZ], R4 ;  /* 0x00000004070075a7 */ /* 0x000e26000800017f */
[----:B------:R-:W-:-:S04]  /*99e0*/  ISETP.NE.AND P1, PT, R0, 0x4, PT ;  /* 0x000000040000780c */ /* 0x000fc80003f25270 */
[----:B------:R-:W-:Y:S02]  /*99f0*/  SEL R2, RZ, 0x1, P1 ;  /* 0x00000001ff027807 */ /* 0x000fe40000800000 */
[----:B------:R-:W-:Y:S02]  /*9a00*/  SEL R0, R0, RZ, P1 ;  /* 0x000000ff00007207 */ /* 0x000fe40000800000 */
[----:B------:R-:W-:-:S03]  /*9a10*/  LOP3.LUT R9, R3, R2, RZ, 0x3c, !PT ;  /* 0x0000000203097212 */ /* 0x000fc600078e3cff */
[----:B------:R-:W-:Y:S01]  /*9a20*/  IMAD R6, R0, 0x8, R5 ;  /* 0x0000000800067824 */ /* 0x000fe200078e0205 */
[----:B------:R-:W-:Y:S01]  /*9a30*/  SHF.L.U32 R3, R9, 0x1f, RZ ;  /* 0x0000001f09037819 */ /* 0x000fe200000006ff */
[----:B0-----:R-:W-:Y:S06]  /*9a40*/  @!P0 BRA `(.L_x_311) ;  /* 0x0000000000dc8947 */ /* 0x001fec0003800000 */
.L_x_322:
[----:B------:R-:W1:Y:S01]  /*9a50*/  SYNCS.PHASECHK.TRANS64.TRYWAIT P0, [R6+URZ], R3 ;  /* 0x00000003060075a7 */ /* 0x000e62000800017f */
[----:B------:R-:W-:-:S05]  /*9a60*/  VIADD R0, R0, 0x1 ;  /* 0x0000000100007836 */ /* 0x000fca0000000000 */
[----:B------:R-:W-:-:S04]  /*9a70*/  ISETP.NE.AND P1, PT, R0, 0x4, PT ;  /* 0x000000040000780c */ /* 0x000fc80003f25270 */
[----:B------:R-:W-:Y:S02]  /*9a80*/  SEL R2, RZ, 0x1, P1 ;  /* 0x00000001ff027807 */ /* 0x000fe40000800000 */
[----:B------:R-:W-:Y:S02]  /*9a90*/  SEL R0, R0, RZ, P1 ;  /* 0x000000ff00007207 */ /* 0x000fe40000800000 */
[----:B------:R-:W-:-:S03]  /*9aa0*/  LOP3.LUT R9, R9, R2, RZ, 0x3c, !PT ;  /* 0x0000000209097212 */ /* 0x000fc600078e3cff */
[----:B0-----:R-:W-:Y:S01]  /*9ab0*/  IMAD R7, R0, 0x8, R5 ;  /* 0x0000000800077824 */ /* 0x001fe200078e0205 */
[----:B------:R-:W-:Y:S01]  /*9ac0*/  SHF.L.U32 R4, R9, 0x1f, RZ ;  /* 0x0000001f09047819 */ /* 0x000fe200000006ff */
[----:B-1----:R-:W-:Y:S06]  /*9ad0*/  @!P0 BRA `(.L_x_312) ;  /* 0x0000000000cc8947 */ /* 0x002fec0003800000 */
.L_x_323:
[----:B------:R-:W1:Y:S01]  /*9ae0*/  SYNCS.PHASECHK.TRANS64.TRYWAIT P0, [R7+URZ], R4 ;  /* 0x00000004070075a7 */ /* 0x000e62000800017f */
[----:B------:R-:W-:-:S05]  /*9af0*/  VIADD R0, R0, 0x1 ;  /* 0x0000000100007836 */ /* 0x000fca0000000000 */
[----:B------:R-:W-:-:S04]  /*9b00*/  ISETP.NE.AND P1, PT, R0, 0x4, PT ;  /* 0x000000040000780c */ /* 0x000fc80003f25270 */
[----:B------:R-:W-:Y:S02]  /*9b10*/  SEL R2, RZ, 0x1, P1 ;  /* 0x00000001ff027807 */ /* 0x000fe40000800000 */
[----:B------:R-:W-:Y:S02]  /*9b20*/  SEL R0, R0, RZ, P1 ;  /* 0x000000ff00007207 */ /* 0x000fe40000800000 */
[----:B------:R-:W-:Y:S01]  /*9b30*/  LOP3.LUT R2, R9, R2, RZ, 0x3c, !PT ;  /* 0x0000000209027212 */ /* 0x000fe200078e3cff */
[----:B-1----:R-:W-:Y:S06]  /*9b40*/  @!P0 BRA `(.L_x_313) ;  /* 0x0000000000c48947 */ /* 0x002fec0003800000 */
.L_x_324:
[----:B------:R-:W-:Y:S01]  /*9b50*/  IMAD R5, R0, 0x8, R5 ;  /* 0x0000000800057824 */ /* 0x000fe200078e0205 */
[----:B------:R-:W-:-:S07]  /*9b60*/  SHF.L.U32 R0, R2, 0x1f, RZ ;  /* 0x0000001f02007819 */ /* 0x000fce00000006ff */
.L_x_314:
[----:B--2---:R2:W3:Y:S02]  /*9b70*/  SYNCS.PHASECHK.TRANS64.TRYWAIT P0, [R5+URZ], R0 ;  /* 0x00000000050075a7 */ /* 0x0044e4000800017f */
[----:B---3--:R-:W-:Y:S05]  /*9b80*/  @!P0 NANOSLEEP.SYNCS 0x989680 ;  /* 0x009896800000895d */ /* 0x008fea0003900000 */
[----:B------:R-:W3:Y:S02]  /*9b90*/  @!P0 SYNCS.PHASECHK.TRANS64 P0, [R5+URZ], R0 ;  /* 0x00000000050085a7 */ /* 0x000ee4000800007f */
[----:B---3--:R-:W-:Y:S05]  /*9ba0*/  @!P0 BRA `(.L_x_314) ;  /* 0xfffffffc00f08947 */ /* 0x008fea000383ffff */
.L_x_309:
[----:B------:R-:W-:Y:S05]  /*9bb0*/  BSYNC B0 ;  /* 0x0000000000007941 */ /* 0x000fea0003800000 */
.L_x_308:
[----:B------:R-:W-:Y:S05]  /*9bc0*/  EXIT ;  /* 0x000000000000794d */ /* 0x000fea0003800000 */
.L_x_17:
[----:B----4-:R4:W0:Y:S02]  /*9bd0*/  SYNCS.PHASECHK.TRANS64.TRYWAIT P1, [R3+URZ], R0 ;  /* 0x00000000030075a7 */ /* 0x010824000802017f */
[----:B0-----:R-:W-:Y:S05]  /*9be0*/  @!P1 NANOSLEEP.SYNCS 0x989680 ;  /* 0x009896800000995d */ /* 0x001fea0003900000 */
[----:B------:R-:W0:Y:S02]  /*9bf0*/  @!P1 SYNCS.PHASECHK.TRANS64 P1, [R3+URZ], R0 ;  /* 0x00000000030095a7 */ /* 0x000e24000802007f */
[----:B0-----:R-:W-:Y:S05]  /*9c00*/  @!P1 BRA `(.L_x_17) ;  /* 0xfffffffc00f09947 */ /* 0x001fea000383ffff */
[----:B------:R-:W-:Y:S05]  /*9c10*/  BRA `(.L_x_16) ;  /* 0xffffff7400947947 */ /* 0x000fea000383ffff */
.L_x_22:
[----:B-1----:R1:W3:Y:S02]  /*9c20*/  SYNCS.PHASECHK.TRANS64.TRYWAIT P1, [R5+URZ], R4 ;  /* 0x00000004050075a7 */ /* 0x0022e4000802017f */
[----:B---3--:R-:W-:Y:S05]  /*9c30*/  @!P1 NANOSLEEP.SYNCS 0x989680 ;  /* 0x009896800000995d */ /* 0x008fea0003900000 */
[----:B------:R-:W3:Y:S02]  /*9c40*/  @!P1 SYNCS.PHASECHK.TRANS64 P1, [R5+URZ], R4 ;  /* 0x00000004050095a7 */ /* 0x000ee4000802007f */
[----:B---3--:R-:W-:Y:S05]  /*9c50*/  @!P1 BRA `(.L_x_22) ;  /* 0xfffffffc00f09947 */ /* 0x008fea000383ffff */
[----:B------:R-:W-:Y:S05]  /*9c60*/  BRA `(.L_x_21) ;  /* 0xffffff7800387947 */ /* 0x000fea000383ffff */
.L_x_295:
[----:B------:R-:W-:Y:S01]  /*9c70*/  BSSY B1, `(.L_x_315) ;  /* 0x0000006000017945 */ /* 0x000fe20003800000 */
[----:B------:R-:W-:-:S07]  /*9c80*/  IMAD.MOV.U32 R15, RZ, RZ, -0x1 ;  /* 0xffffffffff0f7424 */ /* 0x000fce00078e00ff */
[----:B------:R-:W-:Y:S05]  /*9c90*/  WARPSYNC.COLLECTIVE R15, `(.L_x_316) ;  /* 0x000000000f0c7348 */ /* 0x000fea0003c00000 */
[----:B------:R-:W-:Y:S02]  /*9ca0*/  ELECT P6, UR62, PT ;  /* 0x00000000003e782f */ /* 0x000fe400038c0000 */
[----:B------:R-:W-:Y:S01]  /*9cb0*/  MOV R14, UR62 ;  /* 0x0000003e000e7c02 */ /* 0x000fe20008000f00 */
[----:B------:R-:W-:Y:S10]  /*9cc0*/  ENDCOLLECTIVE ;  /* 0x000000000000791b */ /* 0x000ff40003800000 */
.L_x_316:
[----:B------:R-:W-:Y:S05]  /*9cd0*/  BSYNC B1 ;  /* 0x0000000000017941 */ /* 0x000fea0003800000 */
.L_x_315:
[----:B------:R-:W-:Y:S05]  /*9ce0*/  BRA `(.L_x_317) ;  /* 0xfffffff000487947 */ /* 0x000fea000383ffff */
.L_x_298:
[----:B0-----:R0:W1:Y:S02]  /*9cf0*/  SYNCS.PHASECHK.TRANS64.TRYWAIT P1, [R12+URZ+0x20], R7 ;  /* 0x000020070c0075a7 */ /* 0x001064000802017f */
[----:B-1----:R-:W-:Y:S05]  /*9d00*/  @!P1 NANOSLEEP.SYNCS 0x989680 ;  /* 0x009896800000995d */ /* 0x002fea0003900000 */
[----:B------:R-:W1:Y:S02]  /*9d10*/  @!P1 SYNCS.PHASECHK.TRANS64 P1, [R12+URZ+0x20], R7 ;  /* 0x000020070c0095a7 */ /* 0x000e64000802007f */
[----:B-1----:R-:W-:Y:S05]  /*9d20*/  @!P1 BRA `(.L_x_298) ;  /* 0xfffffffc00f09947 */ /* 0x002fea000383ffff */
[----:B------:R-:W-:Y:S05]  /*9d30*/  BRA `(.L_x_318) ;  /* 0xfffffff0007c7947 */ /* 0x000fea000383ffff */
.L_x_307:
[----:B------:R-:W-:Y:S01]  /*9d40*/  BSSY B0, `(.L_x_319) ;  /* 0x0000006000007945 */ /* 0x000fe20003800000 */
[----:B------:R-:W-:-:S07]  /*9d50*/  IMAD.MOV.U32 R15, RZ, RZ, -0x1 ;  /* 0xffffffffff0f7424 */ /* 0x000fce00078e00ff */
[----:B------:R-:W-:Y:S05]  /*9d60*/  WARPSYNC.COLLECTIVE R15, `(.L_x_320) ;  /* 0x000000000f0c7348 */ /* 0x000fea0003c00000 */
[----:B------:R-:W-:Y:S02]  /*9d70*/  ELECT P6, UR62, PT ;  /* 0x00000000003e782f */ /* 0x000fe400038c0000 */
[----:B------:R-:W-:Y:S01]  /*9d80*/  MOV R14, UR62 ;  /* 0x0000003e000e7c02 */ /* 0x000fe20008000f00 */
[----:B------:R-:W-:Y:S10]  /*9d90*/  ENDCOLLECTIVE ;  /* 0x000000000000791b */ /* 0x000ff40003800000 */
.L_x_320:
[----:B------:R-:W-:Y:S05]  /*9da0*/  BSYNC B0 ;  /* 0x0000000000007941 */ /* 0x000fea0003800000 */
.L_x_319:
[----:B------:R-:W-:Y:S05]  /*9db0*/  BRA `(.L_x_321) ;  /* 0xfffffff800d07947 */ /* 0x000fea000383ffff */
.L_x_311:
[----:B0-----:R0:W1:Y:S02]  /*9dc0*/  SYNCS.PHASECHK.TRANS64.TRYWAIT P0, [R7+URZ], R4 ;  /* 0x00000004070075a7 */ /* 0x001064000800017f */
[----:B-1----:R-:W-:Y:S05]  /*9dd0*/  @!P0 NANOSLEEP.SYNCS 0x989680 ;  /* 0x009896800000895d */ /* 0x002fea0003900000 */
[----:B------:R-:W1:Y:S02]  /*9de0*/  @!P0 SYNCS.PHASECHK.TRANS64 P0, [R7+URZ], R4 ;  /* 0x00000004070085a7 */ /* 0x000e64000800007f */
[----:B-1----:R-:W-:Y:S05]  /*9df0*/  @!P0 BRA `(.L_x_311) ;  /* 0xfffffffc00f08947 */ /* 0x002fea000383ffff */
[----:B------:R-:W-:Y:S05]  /*9e00*/  BRA `(.L_x_322) ;  /* 0xfffffffc00107947 */ /* 0x000fea000383ffff */
.L_x_312:
[----:B0-----:R0:W1:Y:S02]  /*9e10*/  SYNCS.PHASECHK.TRANS64.TRYWAIT P0, [R6+URZ], R3 ;  /* 0x00000003060075a7 */ /* 0x001064000800017f */
[----:B-1----:R-:W-:Y:S05]  /*9e20*/  @!P0 NANOSLEEP.SYNCS 0x989680 ;  /* 0x009896800000895d */ /* 0x002fea0003900000 */
[----:B------:R-:W1:Y:S02]  /*9e30*/  @!P0 SYNCS.PHASECHK.TRANS64 P0, [R6+URZ], R3 ;  /* 0x00000003060085a7 */ /* 0x000e64000800007f */
[----:B-1----:R-:W-:Y:S05]  /*9e40*/  @!P0 BRA `(.L_x_312) ;  /* 0xfffffffc00f08947 */ /* 0x002fea000383ffff */
[----:B------:R-:W-:Y:S05]  /*9e50*/  BRA `(.L_x_323) ;  /* 0xfffffffc00207947 */ /* 0x000fea000383ffff */
.L_x_313:
[----:B-1----:R1:W2:Y:S02]  /*9e60*/  SYNCS.PHASECHK.TRANS64.TRYWAIT P0, [R7+URZ], R4 ;  /* 0x00000004070075a7 */ /* 0x0022a4000800017f */
[----:B--2---:R-:W-:Y:S05]  /*9e70*/  @!P0 NANOSLEEP.SYNCS 0x989680 ;  /* 0x009896800000895d */ /* 0x004fea0003900000 */
[----:B------:R-:W2:Y:S02]  /*9e80*/  @!P0 SYNCS.PHASECHK.TRANS64 P0, [R7+URZ], R4 ;  /* 0x00000004070085a7 */ /* 0x000ea4000800007f */
[----:B--2---:R-:W-:Y:S05]  /*9e90*/  @!P0 BRA `(.L_x_313) ;  /* 0xfffffffc00f08947 */ /* 0x004fea000383ffff */
[----:B------:R-:W-:Y:S05]  /*9ea0*/  BRA `(.L_x_324) ;  /* 0xfffffffc00287947 */ /* 0x000fea000383ffff */
.L_x_325:
[----:B------:R-:W-:-:S00]  /*9eb0*/  BRA `(.L_x_325) ;  /* 0xfffffffc00fc7947 */ /* 0x000fc0000383ffff */
[----:B------:R-:W-:-:S00]  /*9ec0*/  NOP ;  /* 0x0000000000007918 */ /* 0x000fc00000000000 */
        /* <DEDUP_REMOVED lines=11> */
.L_x_326:


//--------------------- .nv.global.init           --------------------------
	.section	.nv.global.init,"aw",@progbits
.nv.global.init:
	.type		$str$22,@object
	.size		$str$22,($str$23 - $str$22)
$str$22:
        /*0000*/ 	.byte	0x6b, 0x5f, 0x74, 0x69, 0x6c, 0x65, 0x5f, 0x63, 0x6f, 0x75, 0x6e, 0x74, 0x20, 0x3e, 0x3d, 0x20
        /*0010*/ 	.byte	0x31, 0x00
	.type		$str$23,@object
	.size		$str$23,(__unnamed_1 - $str$23)
$str$23:
        /*0012*/ 	.byte	0x2f, 0x74, 0x6d, 0x70, 0x2f, 0x63, 0x75, 0x74, 0x6c, 0x61, 0x73, 0x73, 0x5f, 0x73, 0x77, 0x65
        /*0022*/ 	.byte	0x65, 0x70, 0x5f, 0x73, 0x72, 0x63, 0x2f, 0x69, 0x6e, 0x63, 0x6c, 0x75, 0x64, 0x65, 0x2f, 0x63
        /*0032*/ 	.byte	0x75, 0x74, 0x6c, 0x61, 0x73, 0x73, 0x2f, 0x67, 0x65, 0x6d, 0x6d, 0x2f, 0x63, 0x6f, 0x6c, 0x6c
        /*0042*/ 	.byte	0x65, 0x63, 0x74, 0x69, 0x76, 0x65, 0x2f, 0x73, 0x6d, 0x39, 0x30, 0x5f, 0x6d, 0x6d, 0x61, 0x5f
        /*0052*/ 	.byte	0x74, 0x6d, 0x61, 0x5f, 0x67, 0x6d, 0x6d, 0x61, 0x5f, 0x73, 0x73, 0x5f, 0x77, 0x61, 0x72, 0x70
        /*0062*/ 	.byte	0x73, 0x70, 0x65, 0x63, 0x69, 0x61, 0x6c, 0x69, 0x7a, 0x65, 0x64, 0x2e, 0x68, 0x70, 0x70, 0x00
	.type		__unnamed_1,@object
	.size		__unnamed_1,(.L_0 - __unnamed_1)
__unnamed_1:
        /*0072*/ 	.byte	0x76, 0x6f, 0x69, 0x64, 0x20, 0x63, 0x75, 0x74, 0x6c, 0x61, 0x73, 0x73, 0x3a, 0x3a, 0x67, 0x65
        /* <DEDUP_REMOVED lines=172> */
        /*0b42*/ 	.byte	0x00
.L_0:


//--------------------- .nv.shared._ZN7cutlass13device_kernelINS_4gemm6kernel13GemmUniversalIN4cute5tupleIJiiiiEEENS1_10collective13CollectiveMmaINS1_34MainloopSm90TmaGmmaWarpSpecializedILi4ENS5_IJNS4_1CILi1EEESB_SB_EEENS1_35KernelTmaWarpSpecializedCooperativeEEENS5_IJNSA_ILi256EEENSA_ILi128EEENSA_ILi32EEEEEEaNS5_IJlSB_lEEEaSJ_NS4_8TiledMMAINS4_8MMA_AtomIJNS4_4SM904GMMA27MMA_64x128x32_S32S8S8_SS_TNEEEENS4_6LayoutINS5_IJNSA_ILi2EEESB_SB_EEENS5_IJSB_NSA_ILi0EEEST_EEEEENS5_IJNS4_10UnderscoreESW_SW_EEEEENS4_13SM90_TMA_LOADENS4_14ComposedLayoutINS4_7SwizzleILi1ELi4ELi3EEENS4_18smem_ptr_flag_bitsILi8EEENSQ_INS5_IJNSA_ILi8EEESH_EEENS5_IJSH_SB_EEEEEEEvNS4_8identityESZ_S19_vS1A_EENS_8epilogue10collective6detail29Sm90TmaWarpSpecializedAdapterINS1D_15DefaultEpilogueIaSJ_SJ_NS1C_6thread17LinearCombinationIaLi1EiiLNS1H_9ScaleType4KindE0ELNS_15FloatRoundStyleE2EaEENS1_15EpilogueDefaultEEEEEvvEEEEvNT_6ParamsE --------------------------
	.section	.nv.shared._ZN7cutlass13device_kernelINS_4gemm6kernel13GemmUniversalIN4cute5tupleIJiiiiEEENS1_10collective13CollectiveMmaINS1_34MainloopSm90TmaGmmaWarpSpecializedILi4ENS5_IJNS4_1CILi1EEESB_SB_EEENS1_35KernelTmaWarpSpecializedCooperativeEEENS5_IJNSA_ILi256EEENSA_ILi128EEENSA_ILi32EEEEEEaNS5_IJlSB_lEEEaSJ_NS4_8TiledMMAINS4_8MMA_AtomIJNS4_4SM904GMMA27MMA_64x128x32_S32S8S8_SS_TNEEEENS4_6LayoutINS5_IJNSA_ILi2EEESB_SB_EEENS5_IJSB_NSA_ILi0EEEST_EEEEENS5_IJNS4_10UnderscoreESW_SW_EEEEENS4_13SM90_TMA_LOADENS4_14ComposedLayoutINS4_7SwizzleILi1ELi4ELi3EEENS4_18smem_ptr_flag_bitsILi8EEENSQ_INS5_IJNSA_ILi8EEESH_EEENS5_IJSH_SB_EEEEEEEvNS4_8identityESZ_S19_vS1A_EENS_8epilogue10collective6detail29Sm90TmaWarpSpecializedAdapterINS1D_15DefaultEpilogueIaSJ_SJ_NS1C_6thread17LinearCombinationIaLi1EiiLNS1H_9ScaleType4KindE0ELNS_15FloatRoundStyleE2EaEENS1_15EpilogueDefaultEEEEEvvEEEEvNT_6ParamsE,"aw",@nobits
	.sectionflags	@""
	.align	16
	.zero		1024


//--------------------- .nv.shared.reserved.0     --------------------------
	.section	.nv.shared.reserved.0,"aw",@nobits
	.weak		__nv_reservedSMEM_offset_0_alias
	.size		__nv_reservedSMEM_offset_0_alias, 0, 0
	.other		__nv_reservedSMEM_offset_0_alias,@"STO_CUDA_RESERVED_SHARED STV_DEFAULT"
__nv_reservedSMEM_offset_0_alias:
	.zero		0


//--------------------- .nv.global                --------------------------
	.section	.nv.global,"aw",@nobits
.nv.global:
	.type		_ZN39_INTERNAL_1d7a5d9d_4_k_cu_45470813_64364cute1_E,@object
	.size		_ZN39_INTERNAL_1d7a5d9d_4_k_cu_45470813_64364cute1_E,(_ZN39_INTERNAL_1d7a5d9d_4_k_cu_45470813_64364cuda3std3__45__cpo6cbeginE - _ZN39_INTERNAL_1d7a5d9d_4_k_cu_45470813_64364cute1_E)
_ZN39_INTERNAL_1d7a5d9d_4_k_cu_45470813_64364cute1_E:
	.zero		1
	.type		_ZN39_INTERNAL_1d7a5d9d_4_k_cu_45470813_64364cuda3std3__45__cpo6cbeginE,@object
	.size		_ZN39_INTERNAL_1d7a5d9d_4_k_cu_45470813_64364cuda3std3__45__cpo6cbeginE,(_ZN39_INTERNAL_1d7a5d9d_4_k_cu_45470813_64364cuda3std3__48in_placeE - _ZN39_INTERNAL_1d7a5d9d_4_k_cu_45470813_64364cuda3std3__45__cpo6cbeginE)
_ZN39_INTERNAL_1d7a5d9d_4_k_cu_45470813_64364cuda3std3__45__cpo6cbeginE:
	.zero		1
	.type		_ZN39_INTERNAL_1d7a5d9d_4_k_cu_45470813_64364cuda3std3__48in_placeE,@object
	.size		_ZN39_INTERNAL_1d7a5d9d_4_k_cu_45470813_64364cuda3std3__48in_placeE,(_ZN39_INTERNAL_1d7a5d9d_4_k_cu_45470813_64364cuda3std6ranges3__45__cpo9iter_moveE - _ZN39_INTERNAL_1d7a5d9d_4_k_cu_45470813_64364cuda3std3__48in_placeE)
_ZN39_INTERNAL_1d7a5d9d_4_k_cu_45470813_64364cuda3std3__48in_placeE:
	.zero		1
	.type		_ZN39_INTERNAL_1d7a5d9d_4_k_cu_45470813_64364cuda3std6ranges3__45__cpo9iter_moveE,@object
	.size		_ZN39_INTERNAL_1d7a5d9d_4_k_cu_45470813_64364cuda3std6ranges3__45__cpo9iter_moveE,(_ZN39_INTERNAL_1d7a5d9d_4_k_cu_45470813_64364cuda3std3__45__cpo5beginE - _ZN39_INTERNAL_1d7a5d9d_4_k_cu_45470813_64364cuda3std6ranges3__45__cpo9iter_moveE)
_ZN39_INTERNAL_1d7a5d9d_4_k_cu_45470813_64364cuda3std6ranges3__45__cpo9iter_moveE:
	.zero		1
	.type		_ZN39_INTERNAL_1d7a5d9d_4_k_cu_45470813_64364cuda3std3__45__cpo5beginE,@object
	.size		_ZN39_INTERNAL_1d7a5d9d_4_k_cu_45470813_64364cuda3std3__45__cpo5beginE,(_ZN39_INTERNAL_1d7a5d9d_4_k_cu_45470813_64364cuda3std3__441_GLOBAL__N__1d7a5d9d_4_k_cu_45470813_64366ignoreE - _ZN39_INTERNAL_1d7a5d9d_4_k_cu_45470813_64364cuda3std3__45__cpo5beginE)
_ZN39_INTERNAL_1d7a5d9d_4_k_cu_45470813_64364cuda3std3__45__cpo5beginE:
	.zero		1
	.type		_ZN39_INTERNAL_1d7a5d9d_4_k_cu_45470813_64364cuda3std3__441_GLOBAL__N__1d7a5d9d_4_k_cu_45470813_64366ignoreE,@object
	.size		_ZN39_INTERNAL_1d7a5d9d_4_k_cu_45470813_64364cuda3std3__441_GLOBAL__N__1d7a5d9d_4_k_cu_45470813_64366ignoreE,(_ZN39_INTERNAL_1d7a5d9d_4_k_cu_45470813_64364cute7productE - _ZN39_INTERNAL_1d7a5d9d_4_k_cu_45470813_64364cuda3std3__441_GLOBAL__N__1d7a5d9d_4_k_cu_45470813_64366ignoreE)
_ZN39_INTERNAL_1d7a5d9d_4_k_cu_45470813_64364cuda3std3__441_GLOBAL__N__1d7a5d9d_4_k_cu_45470813_64366ignoreE:
	.zero		1
	.type		_ZN39_INTERNAL_1d7a5d9d_4_k_cu_45470813_64364cute7productE,@object
	.size		_ZN39_INTERNAL_1d7a5d9d_4_k_cu_45470813_64364cute7productE,(_ZN39_INTERNAL_1d7a5d9d_4_k_cu_45470813_64364cuda3std3__45__cpo3endE - _ZN39_INTERNAL_1d7a5d9d_4_k_cu_45470813_64364cute7productE)
_ZN39_INTERNAL_1d7a5d9d_4_k_cu_45470813_64364cute7productE:
	.zero		1
	.type		_ZN39_INTERNAL_1d7a5d9d_4_k_cu_45470813_64364cuda3std3__45__cpo3endE,@object
	.size		_ZN39_INTERNAL_1d7a5d9d_4_k_cu_45470813_64364cuda3std3__45__cpo3endE,(_ZN39_INTERNAL_1d7a5d9d_4_k_cu_45470813_64364cuda3std3__419piecewise_constructE - _ZN39_INTERNAL_1d7a5d9d_4_k_cu_45470813_64364cuda3std3__45__cpo3endE)
_ZN39_INTERNAL_1d7a5d9d_4_k_cu_45470813_64364cuda3std3__45__cpo3endE:
	.zero		1
	.type		_ZN39_INTERNAL_1d7a5d9d_4_k_cu_45470813_64364cuda3std3__419piecewise_constructE,@object
	.size		_ZN39_INTERNAL_1d7a5d9d_4_k_cu_45470813_64364cuda3std3__419piecewise_constructE,(_ZN39_INTERNAL_1d7a5d9d_4_k_cu_45470813_64364cuda3std3__45__cpo4cendE - _ZN39_INTERNAL_1d7a5d9d_4_k_cu_45470813_64364cuda3std3__419piecewise_constructE)
_ZN39_INTERNAL_1d7a5d9d_4_k_cu_45470813_64364cuda3std3__419piecewise_constructE:
	.zero		1
	.type		_ZN39_INTERNAL_1d7a5d9d_4_k_cu_45470813_64364cuda3std3__45__cpo4cendE,@object
	.size		_ZN39_INTERNAL_1d7a5d9d_4_k_cu_45470813_64364cuda3std3__45__cpo4cendE,(_ZN39_INTERNAL_1d7a5d9d_4_k_cu_45470813_64364cuda3std6ranges3__45__cpo4swapE - _ZN39_INTERNAL_1d7a5d9d_4_k_cu_45470813_64364cuda3std3__45__cpo4cendE)
_ZN39_INTERNAL_1d7a5d9d_4_k_cu_45470813_64364cuda3std3__45__cpo4cendE:
	.zero		1
	.type		_ZN39_INTERNAL_1d7a5d9d_4_k_cu_45470813_64364cuda3std6ranges3__45__cpo4swapE,@object
	.size		_ZN39_INTERNAL_1d7a5d9d_4_k_cu_45470813_64364cuda3std6ranges3__45__cpo4swapE,(.L_8 - _ZN39_INTERNAL_1d7a5d9d_4_k_cu_45470813_64364cuda3std6ranges3__45__cpo4swapE)
_ZN39_INTERNAL_1d7a5d9d_4_k_cu_45470813_64364cuda3std6ranges3__45__cpo4swapE:
	.zero		1
.L_8:


//--------------------- .nv.constant0._ZN7cutlass13device_kernelINS_4gemm6kernel13GemmUniversalIN4cute5tupleIJiiiiEEENS1_10collective13CollectiveMmaINS1_34MainloopSm90TmaGmmaWarpSpecializedILi4ENS5_IJNS4_1CILi1EEESB_SB_EEENS1_35KernelTmaWarpSpecializedCooperativeEEENS5_IJNSA_ILi256EEENSA_ILi128EEENSA_ILi32EEEEEEaNS5_IJlSB_lEEEaSJ_NS4_8TiledMMAINS4_8MMA_AtomIJNS4_4SM904GMMA27MMA_64x128x32_S32S8S8_SS_TNEEEENS4_6LayoutINS5_IJNSA_ILi2EEESB_SB_EEENS5_IJSB_NSA_ILi0EEEST_EEEEENS5_IJNS4_10UnderscoreESW_SW_EEEEENS4_13SM90_TMA_LOADENS4_14ComposedLayoutINS4_7SwizzleILi1ELi4ELi3EEENS4_18smem_ptr_flag_bitsILi8EEENSQ_INS5_IJNSA_ILi8EEESH_EEENS5_IJSH_SB_EEEEEEEvNS4_8identityESZ_S19_vS1A_EENS_8epilogue10collective6detail29Sm90TmaWarpSpecializedAdapterINS1D_15DefaultEpilogueIaSJ_SJ_NS1C_6thread17LinearCombinationIaLi1EiiLNS1H_9ScaleType4KindE0ELNS_15FloatRoundStyleE2EaEENS1_15EpilogueDefaultEEEEEvvEEEEvNT_6ParamsE --------------------------
	.section	.nv.constant0._ZN7cutlass13device_kernelINS_4gemm6kernel13GemmUniversalIN4cute5tupleIJiiiiEEENS1_10collective13CollectiveMmaINS1_34MainloopSm90TmaGmmaWarpSpecializedILi4ENS5_IJNS4_1CILi1EEESB_SB_EEENS1_35KernelTmaWarpSpecializedCooperativeEEENS5_IJNSA_ILi256EEENSA_ILi128EEENSA_ILi32EEEEEEaNS5_IJlSB_lEEEaSJ_NS4_8TiledMMAINS4_8MMA_AtomIJNS4_4SM904GMMA27MMA_64x128x32_S32S8S8_SS_TNEEEENS4_6LayoutINS5_IJNSA_ILi2EEESB_SB_EEENS5_IJSB_NSA_ILi0EEEST_EEEEENS5_IJNS4_10UnderscoreESW_SW_EEEEENS4_13SM90_TMA_LOADENS4_14ComposedLayoutINS4_7SwizzleILi1ELi4ELi3EEENS4_18smem_ptr_flag_bitsILi8EEENSQ_INS5_IJNSA_ILi8EEESH_EEENS5_IJSH_SB_EEEEEEEvNS4_8identityESZ_S19_vS1A_EENS_8epilogue10collective6detail29Sm90TmaWarpSpecializedAdapterINS1D_15DefaultEpilogueIaSJ_SJ_NS1C_6thread17LinearCombinationIaLi1EiiLNS1H_9ScaleType4KindE0ELNS_15FloatRoundStyleE2EaEENS1_15EpilogueDefaultEEEEEvvEEEEvNT_6ParamsE,"a",@progbits
	.sectionflags	@""
	.align	4
.nv.constant0._ZN7cutlass13device_kernelINS_4gemm6kernel13GemmUniversalIN4cute5tupleIJiiiiEEENS1_10collective13CollectiveMmaINS1_34MainloopSm90TmaGmmaWarpSpecializedILi4ENS5_IJNS4_1CILi1EEESB_SB_EEENS1_35KernelTmaWarpSpecializedCooperativeEEENS5_IJNSA_ILi256EEENSA_ILi128EEENSA_ILi32EEEEEEaNS5_IJlSB_lEEEaSJ_NS4_8TiledMMAINS4_8MMA_AtomIJNS4_4SM904GMMA27MMA_64x128x32_S32S8S8_SS_TNEEEENS4_6LayoutINS5_IJNSA_ILi2EEESB_SB_EEENS5_IJSB_NSA_ILi0EEEST_EEEEENS5_IJNS4_10UnderscoreESW_SW_EEEEENS4_13SM90_TMA_LOADENS4_14ComposedLayoutINS4_7SwizzleILi1ELi4ELi3EEENS4_18smem_ptr_flag_bitsILi8EEENSQ_INS5_IJNSA_ILi8EEESH_EEENS5_IJSH_SB_EEEEEEEvNS4_8identityESZ_S19_vS1A_EENS_8epilogue10collective6detail29Sm90TmaWarpSpecializedAdapterINS1D_15DefaultEpilogueIaSJ_SJ_NS1C_6thread17LinearCombinationIaLi1EiiLNS1H_9ScaleType4KindE0ELNS_15FloatRoundStyleE2EaEENS1_15EpilogueDefaultEEEEEvvEEEEvNT_6ParamsE:
	.zero		1664


//--------------------- SYMBOLS --------------------------

	.type		.nv.reservedSmem.offset0,@object
	.size		.nv.reservedSmem.offset0,0x4
	.type		__assertfail,@function
